	.target	sm_90a

	.elftype	@"ET_EXEC"


//--------------------- .note.nv.tkinfo           --------------------------
	.section	.note.nv.tkinfo,"",@"SHT_NOTE"
	.sectionflags	@"SHF_NOTE_NV_TKINFO"
	.tkinfo
        /*0018*/ 	.word	0x00000002
        /*0030*/ 	.string	""
        /*0030*/ 	.string	"ptxas"
        /*0030*/ 	.string	"Cuda compilation tools, release 13.0, V13.0.88"
        /*0030*/ 	.string	"Build cuda_13.0.r13.0/compiler.36424714_0"
        /*0030*/ 	.string	"-arch sm_90a -m 64 "



//--------------------- .note.nv.cuinfo           --------------------------
	.section	.note.nv.cuinfo,"",@"SHT_NOTE"
	.sectionflags	@"SHF_NOTE_NV_CUINFO"
        /*0018*/ 	.short	0x0002
        /*001a*/ 	.short	0x005a
        /*001c*/ 	.short	0x0082
	.zero		2


//--------------------- .nv.info                  --------------------------
	.section	.nv.info,"",@"SHT_CUDA_INFO"
	.align	4


	//----- nvinfo : EIATTR_REGCOUNT
	.align		4
        /*0000*/ 	.byte	0x04, 0x2f
        /*0002*/ 	.short	(.L_15 - .L_14)
	.align		4
.L_14:
        /*0004*/ 	.word	index@(_ZN7cutlass13device_kernelINS_4gemm6kernel13GemmUniversalIN4cute5tupleIJiiiiEEENS1_10collective13CollectiveMmaINS1_34MainloopSm90TmaGmmaWarpSpecializedILi14ENS5_IJNS4_1CILi1EEENSA_ILi8EEESB_EEENS1_35KernelTmaWarpSpecializedCooperativeEEENS5_IJNSA_ILi256EEESG_NSA_ILi32EEEEEEaNS5_IJlSB_lEEEaSJ_NS4_8TiledMMAINS4_8MMA_AtomIJNS4_4SM904GMMA27MMA_64x256x32_S32S8S8_SS_TNEEEENS4_6LayoutINS5_IJNSA_ILi2EEESB_SB_EEENS5_IJSB_NSA_ILi0EEEST_EEEEENS5_IJNS4_10UnderscoreESW_SW_EEEEENS4_23SM90_TMA_LOAD_MULTICASTENS4_14ComposedLayoutINS4_7SwizzleILi1ELi4ELi3EEENS4_18smem_ptr_flag_bitsILi8EEENSQ_INS5_IJSC_SH_EEENS5_IJSH_SB_EEEEEEEvNS4_8identityENS4_13SM90_TMA_LOADES18_vS19_EENS_8epilogue10collective6detail29Sm90TmaWarpSpecializedAdapterINS1D_15DefaultEpilogueIaSJ_SJ_NS1C_6thread17LinearCombinationIaLi1EiiLNS1H_9ScaleType4KindE0ELNS_15FloatRoundStyleE2EaEENS1_15EpilogueDefaultEEEEEvvEEEEvNT_6ParamsE)
        /*0008*/ 	.word	0x000000a8


	//----- nvinfo : EIATTR_FRAME_SIZE
	.align		4
.L_15:
        /*000c*/ 	.byte	0x04, 0x11
        /*000e*/ 	.short	(.L_17 - .L_16)
	.align		4
.L_16:
        /*0010*/ 	.word	index@(_ZN7cutlass13device_kernelINS_4gemm6kernel13GemmUniversalIN4cute5tupleIJiiiiEEENS1_10collective13CollectiveMmaINS1_34MainloopSm90TmaGmmaWarpSpecializedILi14ENS5_IJNS4_1CILi1EEENSA_ILi8EEESB_EEENS1_35KernelTmaWarpSpecializedCooperativeEEENS5_IJNSA_ILi256EEESG_NSA_ILi32EEEEEEaNS5_IJlSB_lEEEaSJ_NS4_8TiledMMAINS4_8MMA_AtomIJNS4_4SM904GMMA27MMA_64x256x32_S32S8S8_SS_TNEEEENS4_6LayoutINS5_IJNSA_ILi2EEESB_SB_EEENS5_IJSB_NSA_ILi0EEEST_EEEEENS5_IJNS4_10UnderscoreESW_SW_EEEEENS4_23SM90_TMA_LOAD_MULTICASTENS4_14ComposedLayoutINS4_7SwizzleILi1ELi4ELi3EEENS4_18smem_ptr_flag_bitsILi8EEENSQ_INS5_IJSC_SH_EEENS5_IJSH_SB_EEEEEEEvNS4_8identityENS4_13SM90_TMA_LOADES18_vS19_EENS_8epilogue10collective6detail29Sm90TmaWarpSpecializedAdapterINS1D_15DefaultEpilogueIaSJ_SJ_NS1C_6thread17LinearCombinationIaLi1EiiLNS1H_9ScaleType4KindE0ELNS_15FloatRoundStyleE2EaEENS1_15EpilogueDefaultEEEEEvvEEEEvNT_6ParamsE)
        /*0014*/ 	.word	0x000002c0


	//----- nvinfo : EIATTR_MIN_STACK_SIZE
	.align		4
.L_17:
        /*0018*/ 	.byte	0x04, 0x12
        /*001a*/ 	.short	(.L_19 - .L_18)
	.align		4
.L_18:
        /*001c*/ 	.word	index@(_ZN7cutlass13device_kernelINS_4gemm6kernel13GemmUniversalIN4cute5tupleIJiiiiEEENS1_10collective13CollectiveMmaINS1_34MainloopSm90TmaGmmaWarpSpecializedILi14ENS5_IJNS4_1CILi1EEENSA_ILi8EEESB_EEENS1_35KernelTmaWarpSpecializedCooperativeEEENS5_IJNSA_ILi256EEESG_NSA_ILi32EEEEEEaNS5_IJlSB_lEEEaSJ_NS4_8TiledMMAINS4_8MMA_AtomIJNS4_4SM904GMMA27MMA_64x256x32_S32S8S8_SS_TNEEEENS4_6LayoutINS5_IJNSA_ILi2EEESB_SB_EEENS5_IJSB_NSA_ILi0EEEST_EEEEENS5_IJNS4_10UnderscoreESW_SW_EEEEENS4_23SM90_TMA_LOAD_MULTICASTENS4_14ComposedLayoutINS4_7SwizzleILi1ELi4ELi3EEENS4_18smem_ptr_flag_bitsILi8EEENSQ_INS5_IJSC_SH_EEENS5_IJSH_SB_EEEEEEEvNS4_8identityENS4_13SM90_TMA_LOADES18_vS19_EENS_8epilogue10collective6detail29Sm90TmaWarpSpecializedAdapterINS1D_15DefaultEpilogueIaSJ_SJ_NS1C_6thread17LinearCombinationIaLi1EiiLNS1H_9ScaleType4KindE0ELNS_15FloatRoundStyleE2EaEENS1_15EpilogueDefaultEEEEEvvEEEEvNT_6ParamsE)
        /*0020*/ 	.word	0x000002c0
.L_19:


//--------------------- .nv.compat                --------------------------
	.section	.nv.compat,"",@"SHT_CUDA_COMPAT_INFO"
	.align	4
        /*0000*/ 	.byte	0x02, 0x09, 0x01, 0x00, 0x02, 0x02, 0x04, 0x00, 0x02, 0x05, 0x05, 0x00, 0x03, 0x07, 0x01, 0x01
        /*0010*/ 	.byte	0x02, 0x03, 0x01, 0x00, 0x02, 0x06, 0x01, 0x00, 0x04, 0x0b, 0x08, 0x00, 0x00, 0x00, 0x00, 0x00
        /*0020*/ 	.byte	0x00, 0x00, 0x00, 0x00


//--------------------- .nv.info._ZN7cutlass13device_kernelINS_4gemm6kernel13GemmUniversalIN4cute5tupleIJiiiiEEENS1_10collective13CollectiveMmaINS1_34MainloopSm90TmaGmmaWarpSpecializedILi14ENS5_IJNS4_1CILi1EEENSA_ILi8EEESB_EEENS1_35KernelTmaWarpSpecializedCooperativeEEENS5_IJNSA_ILi256EEESG_NSA_ILi32EEEEEEaNS5_IJlSB_lEEEaSJ_NS4_8TiledMMAINS4_8MMA_AtomIJNS4_4SM904GMMA27MMA_64x256x32_S32S8S8_SS_TNEEEENS4_6LayoutINS5_IJNSA_ILi2EEESB_SB_EEENS5_IJSB_NSA_ILi0EEEST_EEEEENS5_IJNS4_10UnderscoreESW_SW_EEEEENS4_23SM90_TMA_LOAD_MULTICASTENS4_14ComposedLayoutINS4_7SwizzleILi1ELi4ELi3EEENS4_18smem_ptr_flag_bitsILi8EEENSQ_INS5_IJSC_SH_EEENS5_IJSH_SB_EEEEEEEvNS4_8identityENS4_13SM90_TMA_LOADES18_vS19_EENS_8epilogue10collective6detail29Sm90TmaWarpSpecializedAdapterINS1D_15DefaultEpilogueIaSJ_SJ_NS1C_6thread17LinearCombinationIaLi1EiiLNS1H_9ScaleType4KindE0ELNS_15FloatRoundStyleE2EaEENS1_15EpilogueDefaultEEEEEvvEEEEvNT_6ParamsE --------------------------
	.section	.nv.info._ZN7cutlass13device_kernelINS_4gemm6kernel13GemmUniversalIN4cute5tupleIJiiiiEEENS1_10collective13CollectiveMmaINS1_34MainloopSm90TmaGmmaWarpSpecializedILi14ENS5_IJNS4_1CILi1EEENSA_ILi8EEESB_EEENS1_35KernelTmaWarpSpecializedCooperativeEEENS5_IJNSA_ILi256EEESG_NSA_ILi32EEEEEEaNS5_IJlSB_lEEEaSJ_NS4_8TiledMMAINS4_8MMA_AtomIJNS4_4SM904GMMA27MMA_64x256x32_S32S8S8_SS_TNEEEENS4_6LayoutINS5_IJNSA_ILi2EEESB_SB_EEENS5_IJSB_NSA_ILi0EEEST_EEEEENS5_IJNS4_10UnderscoreESW_SW_EEEEENS4_23SM90_TMA_LOAD_MULTICASTENS4_14ComposedLayoutINS4_7SwizzleILi1ELi4ELi3EEENS4_18smem_ptr_flag_bitsILi8EEENSQ_INS5_IJSC_SH_EEENS5_IJSH_SB_EEEEEEEvNS4_8identityENS4_13SM90_TMA_LOADES18_vS19_EENS_8epilogue10collective6detail29Sm90TmaWarpSpecializedAdapterINS1D_15DefaultEpilogueIaSJ_SJ_NS1C_6thread17LinearCombinationIaLi1EiiLNS1H_9ScaleType4KindE0ELNS_15FloatRoundStyleE2EaEENS1_15EpilogueDefaultEEEEEvvEEEEvNT_6ParamsE,"",@"SHT_CUDA_INFO"
	.sectionflags	@""
	.align	4


	//----- nvinfo : EIATTR_CUDA_API_VERSION
	.align		4
        /*0000*/ 	.byte	0x04, 0x37
        /*0002*/ 	.short	(.L_21 - .L_20)
.L_20:
        /*0004*/ 	.word	0x00000082


	//----- nvinfo : EIATTR_KPARAM_INFO
	.align		4
.L_21:
        /*0008*/ 	.byte	0x04, 0x17
        /*000a*/ 	.short	(.L_23 - .L_22)
.L_22:
        /*000c*/ 	.word	0x00000000
        /*0010*/ 	.short	0x0000
        /*0012*/ 	.short	0x0070
        /*0014*/ 	.byte	0x00, 0xf0, 0x01, 0x10


	//----- nvinfo : EIATTR_SPARSE_MMA_MASK
	.align		4
.L_23:
        /*0018*/ 	.byte	0x03, 0x50
        /*001a*/ 	.short	0x0000


	//----- nvinfo : EIATTR_MAXREG_COUNT
	.align		4
        /*001c*/ 	.byte	0x03, 0x1b
        /*001e*/ 	.short	0x00a8


	//----- nvinfo : EIATTR_NUM_BARRIERS
	.align		4
        /*0020*/ 	.byte	0x02, 0x4c
        /*0022*/ 	.byte	0x01
	.zero		1


	//----- nvinfo : EIATTR_EXTERNS
	.align		4
        /*0024*/ 	.byte	0x04, 0x0f
        /*0026*/ 	.short	(.L_25 - .L_24)


	//   ....[0]....
	.align		4
.L_24:
        /*0028*/ 	.word	index@(__assertfail)


	//----- nvinfo : EIATTR_ANNOTATIONS
	.align		4
.L_25:
        /*002c*/ 	.byte	0x04, 0x55
        /*002e*/ 	.short	(.L_27 - .L_26)


	//   ....[0]....
.L_26:
        /*0030*/ 	.word	0x00000001
        /*0034*/ 	.byte	0xf0, 0x0a, 0x00, 0x00, 0x01, 0x00, 0x00, 0x00, 0x10, 0x0b, 0x00, 0x00, 0x01, 0x00, 0x00, 0x00
        /* <DEDUP_REMOVED lines=251> */
        /*0ff4*/ 	.byte	0x30, 0x1a, 0x01, 0x00, 0x01, 0x00, 0x00, 0x00, 0x50, 0x1a, 0x01, 0x00


	//----- nvinfo : EIATTR_MERCURY_ISA_VERSION
	.align		4
.L_27:
        /*1000*/ 	.byte	0x03, 0x5f
        /*1002*/ 	.short	0x0101


	//----- nvinfo : EIATTR_INT_WARP_WIDE_INSTR_OFFSETS
	.align		4
        /*1004*/ 	.byte	0x04, 0x31
        /*1006*/ 	.short	(.L_29 - .L_28)


	//   ....[0]....
.L_28:
        /*1008*/ 	.word	0x000006c0


	//   ....[1]....
        /*100c*/ 	.word	0x00000770


	//   ....[2]....
        /*1010*/ 	.word	0x00000850


	//----- nvinfo : EIATTR_COOP_GROUP_MASK_REGIDS
	.align		4
.L_29:
        /*1014*/ 	.byte	0x04, 0x29
        /*1016*/ 	.short	(.L_31 - .L_30)


	//   ....[0]....
.L_30:
        /*1018*/ 	.word	0xffffffff


	//   ....[1]....
        /*101c*/ 	.word	0xffffffff


	//   ....[2]....
        /*1020*/ 	.word	0xffffffff


	//   ....[3]....
        /*1024*/ 	.word	0xffffffff


	//   ....[4]....
        /*1028*/ 	.word	0xffffffff


	//   ....[5]....
        /*102c*/ 	.word	0xffffffff


	//----- nvinfo : EIATTR_COOP_GROUP_INSTR_OFFSETS
	.align		4
.L_31:
        /*1030*/ 	.byte	0x04, 0x28
        /*1032*/ 	.short	(.L_33 - .L_32)


	//   ....[0]....
.L_32:
        /*1034*/ 	.word	0x00000070


	//   ....[1]....
        /*1038*/ 	.word	0x00000080


	//   ....[2]....
        /*103c*/ 	.word	0x000001a0


	//   ....[3]....
        /*1040*/ 	.word	0x00000530


	//   ....[4]....
        /*1044*/ 	.word	0x00000940


	//   ....[5]....
        /*1048*/ 	.word	0x00001510


	//----- nvinfo : EIATTR_REG_RECONFIG
	.align		4
.L_33:
        /*104c*/ 	.byte	0x01, 0x54
	.zero		2


	//----- nvinfo : EIATTR_SYSCALL_OFFSETS
	.align		4
        /*1050*/ 	.byte	0x04, 0x46
        /*1052*/ 	.short	(.L_35 - .L_34)


	//   ....[0]....
.L_34:
        /*1054*/ 	.word	0x000016d0


	//----- nvinfo : EIATTR_MBARRIER_INSTR_OFFSETS
	.align		4
.L_35:
        /*1058*/ 	.byte	0x04, 0x39
        /*105a*/ 	.short	(.L_37 - .L_36)


	//   ....[0]....
.L_36:
        /*105c*/ 	.word	0x00000340
        /*1060*/ 	.word	0x000000ff
        /*1064*/ 	.word	0x00000000
        /*1068*/ 	.short	0x0100
        /*106a*/ 	.byte	0x08
	.zero		1


	//   ....[1]....
        /*106c*/ 	.word	0x00000350
        /*1070*/ 	.word	0x000000ff
        /*1074*/ 	.word	0x00000070
        /*1078*/ 	.short	0x0100
        /*107a*/ 	.byte	0x08
	.zero		1


	//   ....[2]....
        /*107c*/ 	.word	0x00000360
        /*1080*/ 	.word	0x000000ff
        /*1084*/ 	.word	0x00000008
        /*1088*/ 	.short	0x0100
        /*108a*/ 	.byte	0x08
	.zero		1


	//   ....[3]....
        /*108c*/ 	.word	0x00000370
        /*1090*/ 	.word	0x000000ff
        /*1094*/ 	.word	0x00000078
        /*1098*/ 	.short	0x0100
        /*109a*/ 	.byte	0x08
	.zero		1


	//   ....[4]....
        /*109c*/ 	.word	0x00000380
        /*10a0*/ 	.word	0x000000ff
        /*10a4*/ 	.word	0x00000010
        /*10a8*/ 	.short	0x0100
        /*10aa*/ 	.byte	0x08
	.zero		1


	//   ....[5]....
        /*10ac*/ 	.word	0x00000390
        /*10b0*/ 	.word	0x000000ff
        /*10b4*/ 	.word	0x00000080
        /*10b8*/ 	.short	0x0100
        /*10ba*/ 	.byte	0x08
	.zero		1


	//   ....[6]....
        /*10bc*/ 	.word	0x000003a0
        /*10c0*/ 	.word	0x000000ff
        /*10c4*/ 	.word	0x00000018
        /*10c8*/ 	.short	0x0100
        /*10ca*/ 	.byte	0x08
	.zero		1


	//   ....[7]....
        /*10cc*/ 	.word	0x000003b0
        /*10d0*/ 	.word	0x000000ff
        /*10d4*/ 	.word	0x00000088
        /*10d8*/ 	.short	0x0100
        /*10da*/ 	.byte	0x08
	.zero		1


	//   ....[8]....
        /*10dc*/ 	.word	0x000003c0
        /*10e0*/ 	.word	0x000000ff
        /*10e4*/ 	.word	0x00000020
        /*10e8*/ 	.short	0x0100
        /*10ea*/ 	.byte	0x08
	.zero		1


	//   ....[9]....
        /*10ec*/ 	.word	0x000003d0
        /*10f0*/ 	.word	0x000000ff
        /*10f4*/ 	.word	0x00000090
        /*10f8*/ 	.short	0x0100
        /*10fa*/ 	.byte	0x08
	.zero		1


	//   ....[10]....
        /*10fc*/ 	.word	0x000003e0
        /*1100*/ 	.word	0x000000ff
        /*1104*/ 	.word	0x00000028
        /*1108*/ 	.short	0x0100
        /*110a*/ 	.byte	0x08
	.zero		1


	//   ....[11]....
        /*110c*/ 	.word	0x000003f0
        /*1110*/ 	.word	0x000000ff
        /*1114*/ 	.word	0x00000098
        /*1118*/ 	.short	0x0100
        /*111a*/ 	.byte	0x08
	.zero		1


	//   ....[12]....
        /*111c*/ 	.word	0x00000400
        /*1120*/ 	.word	0x000000ff
        /*1124*/ 	.word	0x00000030
        /*1128*/ 	.short	0x0100
        /*112a*/ 	.byte	0x08
	.zero		1


	//   ....[13]....
        /*112c*/ 	.word	0x00000410
        /*1130*/ 	.word	0x000000ff
        /*1134*/ 	.word	0x000000a0
        /*1138*/ 	.short	0x0100
        /*113a*/ 	.byte	0x08
	.zero		1


	//   ....[14]....
        /*113c*/ 	.word	0x00000420
        /*1140*/ 	.word	0x000000ff
        /*1144*/ 	.word	0x00000038
        /*1148*/ 	.short	0x0100
        /*114a*/ 	.byte	0x08
	.zero		1


	//   ....[15]....
        /*114c*/ 	.word	0x00000430
        /*1150*/ 	.word	0x000000ff
        /*1154*/ 	.word	0x000000a8
        /*1158*/ 	.short	0x0100
        /*115a*/ 	.byte	0x08
	.zero		1


	//   ....[16]....
        /*115c*/ 	.word	0x00000440
        /*1160*/ 	.word	0x000000ff
        /*1164*/ 	.word	0x00000040
        /*1168*/ 	.short	0x0100
        /*116a*/ 	.byte	0x08
	.zero		1


	//   ....[17]....
        /*116c*/ 	.word	0x00000450
        /*1170*/ 	.word	0x000000ff
        /*1174*/ 	.word	0x000000b0
        /*1178*/ 	.short	0x0100
        /*117a*/ 	.byte	0x08
	.zero		1


	//   ....[18]....
        /*117c*/ 	.word	0x00000460
        /*1180*/ 	.word	0x000000ff
        /*1184*/ 	.word	0x00000048
        /*1188*/ 	.short	0x0100
        /*118a*/ 	.byte	0x08
	.zero		1


	//   ....[19]....
        /*118c*/ 	.word	0x00000470
        /*1190*/ 	.word	0x000000ff
        /*1194*/ 	.word	0x000000b8
        /*1198*/ 	.short	0x0100
        /*119a*/ 	.byte	0x08
	.zero		1


	//   ....[20]....
        /*119c*/ 	.word	0x00000480
        /*11a0*/ 	.word	0x000000ff
        /*11a4*/ 	.word	0x00000050
        /*11a8*/ 	.short	0x0100
        /*11aa*/ 	.byte	0x08
	.zero		1


	//   ....[21]....
        /*11ac*/ 	.word	0x00000490
        /*11b0*/ 	.word	0x000000ff
        /*11b4*/ 	.word	0x000000c0
        /*11b8*/ 	.short	0x0100
        /*11ba*/ 	.byte	0x08
	.zero		1


	//   ....[22]....
        /*11bc*/ 	.word	0x000004a0
        /*11c0*/ 	.word	0x000000ff
        /*11c4*/ 	.word	0x00000058
        /*11c8*/ 	.short	0x0100
        /*11ca*/ 	.byte	0x08
	.zero		1


	//   ....[23]....
        /*11cc*/ 	.word	0x000004b0
        /*11d0*/ 	.word	0x000000ff
        /*11d4*/ 	.word	0x000000c8
        /*11d8*/ 	.short	0x0100
        /*11da*/ 	.byte	0x08
	.zero		1


	//   ....[24]....
        /*11dc*/ 	.word	0x000004c0
        /*11e0*/ 	.word	0x000000ff
        /*11e4*/ 	.word	0x00000060
        /*11e8*/ 	.short	0x0100
        /*11ea*/ 	.byte	0x08
	.zero		1


	//   ....[25]....
        /*11ec*/ 	.word	0x000004d0
        /*11f0*/ 	.word	0x000000ff
        /*11f4*/ 	.word	0x000000d0
        /*11f8*/ 	.short	0x0100
        /*11fa*/ 	.byte	0x08
	.zero		1


	//   ....[26]....
        /*11fc*/ 	.word	0x000004e0
        /*1200*/ 	.word	0x000000ff
        /*1204*/ 	.word	0x00000068
        /*1208*/ 	.short	0x0100
        /*120a*/ 	.byte	0x08
	.zero		1


	//   ....[27]....
        /*120c*/ 	.word	0x000004f0
        /*1210*/ 	.word	0x000000ff
        /*1214*/ 	.word	0x000000d8
        /*1218*/ 	.short	0x0100
        /*121a*/ 	.byte	0x08
	.zero		1


	//   ....[28]....
        /*121c*/ 	.word	0x000008c0
        /*1220*/ 	.word	0x000000ff
        /*1224*/ 	.word	0x000000f0
        /*1228*/ 	.short	0x0100
        /*122a*/ 	.byte	0x07
	.zero		1


	//   ....[29]....
        /*122c*/ 	.word	0x000008f0
        /*1230*/ 	.word	0x000000ff
        /*1234*/ 	.word	0x000000f8
        /*1238*/ 	.short	0x0100
        /*123a*/ 	.byte	0x07
	.zero		1


	//   ....[30]....
        /*123c*/ 	.word	0x000017b0
        /*1240*/ 	.word	0x00000003
        /*1244*/ 	.word	0x00000000
        /*1248*/ 	.short	0x010a
        /*124a*/ 	.byte	0x3f
	.zero		1


	//   ....[31]....
        /*124c*/ 	.word	0x000017f0
        /*1250*/ 	.word	0x00000003
        /*1254*/ 	.word	0x00000000
        /*1258*/ 	.short	0x010a
        /*125a*/ 	.byte	0x3f
	.zero		1


	//   ....[32]....
        /*125c*/ 	.word	0x00001e90
        /*1260*/ 	.word	0x00000005
        /*1264*/ 	.word	0x00000000
        /*1268*/ 	.short	0x010a
        /*126a*/ 	.byte	0x3f
	.zero		1


	//   ....[33]....
        /*126c*/ 	.word	0x00001ed0
        /*1270*/ 	.word	0x00000005
        /*1274*/ 	.word	0x00000000
        /*1278*/ 	.short	0x010a
        /*127a*/ 	.byte	0x3f
	.zero		1


	//   ....[34]....
        /*127c*/ 	.word	0x00002b00
        /*1280*/ 	.word	0x00000005
        /*1284*/ 	.word	0x00000000
        /*1288*/ 	.short	0x0101
        /*128a*/ 	.byte	0x3f
	.zero		1


	//   ....[35]....
        /*128c*/ 	.word	0x00002d20
        /*1290*/ 	.word	0x00000000
        /*1294*/ 	.word	0x00000000
        /*1298*/ 	.short	0x0101
        /*129a*/ 	.byte	0x3f
	.zero		1


	//   ....[36]....
        /*129c*/ 	.word	0x000115b0
        /*12a0*/ 	.word	0x0000000c
        /*12a4*/ 	.word	0x00000070
        /*12a8*/ 	.short	0x010a
        /*12aa*/ 	.byte	0x3f
	.zero		1


	//   ....[37]....
        /*12ac*/ 	.word	0x00011950
        /*12b0*/ 	.word	0x00000002
        /*12b4*/ 	.word	0x000000f8
        /*12b8*/ 	.short	0x0101
        /*12ba*/ 	.byte	0x3f
	.zero		1


	//   ....[38]....
        /*12bc*/ 	.word	0x00012150
        /*12c0*/ 	.word	0x00000005
        /*12c4*/ 	.word	0x00000000
        /*12c8*/ 	.short	0x010a
        /*12ca*/ 	.byte	0x3f
	.zero		1


	//   ....[39]....
        /*12cc*/ 	.word	0x000121e0
        /*12d0*/ 	.word	0x00000007
        /*12d4*/ 	.word	0x00000000
        /*12d8*/ 	.short	0x010a
        /*12da*/ 	.byte	0x3f
	.zero		1


	//   ....[40]....
        /*12dc*/ 	.word	0x00012270
        /*12e0*/ 	.word	0x00000007
        /*12e4*/ 	.word	0x00000000
        /*12e8*/ 	.short	0x010a
        /*12ea*/ 	.byte	0x3f
	.zero		1


	//   ....[41]....
        /*12ec*/ 	.word	0x00012300
        /*12f0*/ 	.word	0x00000007
        /*12f4*/ 	.word	0x00000000
        /*12f8*/ 	.short	0x010a
        /*12fa*/ 	.byte	0x3f
	.zero		1


	//   ....[42]....
        /*12fc*/ 	.word	0x00012390
        /*1300*/ 	.word	0x00000007
        /*1304*/ 	.word	0x00000000
        /*1308*/ 	.short	0x010a
        /*130a*/ 	.byte	0x3f
	.zero		1


	//   ....[43]....
        /*130c*/ 	.word	0x00012420
        /*1310*/ 	.word	0x00000007
        /*1314*/ 	.word	0x00000000
        /*1318*/ 	.short	0x010a
        /*131a*/ 	.byte	0x3f
	.zero		1


	//   ....[44]....
        /*131c*/ 	.word	0x000124b0
        /*1320*/ 	.word	0x00000007
        /*1324*/ 	.word	0x00000000
        /*1328*/ 	.short	0x010a
        /*132a*/ 	.byte	0x3f
	.zero		1


	//   ....[45]....
        /*132c*/ 	.word	0x00012540
        /*1330*/ 	.word	0x00000007
        /*1334*/ 	.word	0x00000000
        /*1338*/ 	.short	0x010a
        /*133a*/ 	.byte	0x3f
	.zero		1


	//   ....[46]....
        /*133c*/ 	.word	0x000125d0
        /*1340*/ 	.word	0x00000007
        /*1344*/ 	.word	0x00000000
        /*1348*/ 	.short	0x010a
        /*134a*/ 	.byte	0x3f
	.zero		1


	//   ....[47]....
        /*134c*/ 	.word	0x00012660
        /*1350*/ 	.word	0x00000007
        /*1354*/ 	.word	0x00000000
        /*1358*/ 	.short	0x010a
        /*135a*/ 	.byte	0x3f
	.zero		1


	//   ....[48]....
        /*135c*/ 	.word	0x000126f0
        /*1360*/ 	.word	0x00000007
        /*1364*/ 	.word	0x00000000
        /*1368*/ 	.short	0x010a
        /*136a*/ 	.byte	0x3f
	.zero		1


	//   ....[49]....
        /*136c*/ 	.word	0x00012780
        /*1370*/ 	.word	0x00000007
        /*1374*/ 	.word	0x00000000
        /*1378*/ 	.short	0x010a
        /*137a*/ 	.byte	0x3f
	.zero		1


	//   ....[50]....
        /*137c*/ 	.word	0x00012810
        /*1380*/ 	.word	0x00000007
        /*1384*/ 	.word	0x00000000
        /*1388*/ 	.short	0x010a
        /*138a*/ 	.byte	0x3f
	.zero		1


	//   ....[51]....
        /*138c*/ 	.word	0x000128a0
        /*1390*/ 	.word	0x00000003
        /*1394*/ 	.word	0x00000000
        /*1398*/ 	.short	0x010a
        /*139a*/ 	.byte	0x3f
	.zero		1


	//   ....[52]....
        /*139c*/ 	.word	0x00012900
        /*13a0*/ 	.word	0x00000003
        /*13a4*/ 	.word	0x00000000
        /*13a8*/ 	.short	0x010a
        /*13aa*/ 	.byte	0x3f
	.zero		1


	//   ....[53]....
        /*13ac*/ 	.word	0x00012950
        /*13b0*/ 	.word	0x00000005
        /*13b4*/ 	.word	0x00000000
        /*13b8*/ 	.short	0x010a
        /*13ba*/ 	.byte	0x3f
	.zero		1


	//   ....[54]....
        /*13bc*/ 	.word	0x00012a20
        /*13c0*/ 	.word	0x0000000c
        /*13c4*/ 	.word	0x00000070
        /*13c8*/ 	.short	0x010a
        /*13ca*/ 	.byte	0x3f
	.zero		1


	//   ....[55]....
        /*13cc*/ 	.word	0x00012af0
        /*13d0*/ 	.word	0x00000005
        /*13d4*/ 	.word	0x00000000
        /*13d8*/ 	.short	0x010a
        /*13da*/ 	.byte	0x3f
	.zero		1


	//   ....[56]....
        /*13dc*/ 	.word	0x00012b40
        /*13e0*/ 	.word	0x00000007
        /*13e4*/ 	.word	0x00000000
        /*13e8*/ 	.short	0x010a
        /*13ea*/ 	.byte	0x3f
	.zero		1


	//   ....[57]....
        /*13ec*/ 	.word	0x00012b90
        /*13f0*/ 	.word	0x00000007
        /*13f4*/ 	.word	0x00000000
        /*13f8*/ 	.short	0x010a
        /*13fa*/ 	.byte	0x3f
	.zero		1


	//   ....[58]....
        /*13fc*/ 	.word	0x00012be0
        /*1400*/ 	.word	0x00000007
        /*1404*/ 	.word	0x00000000
        /*1408*/ 	.short	0x010a
        /*140a*/ 	.byte	0x3f
	.zero		1


	//   ....[59]....
        /*140c*/ 	.word	0x00012c30
        /*1410*/ 	.word	0x00000007
        /*1414*/ 	.word	0x00000000
        /*1418*/ 	.short	0x010a
        /*141a*/ 	.byte	0x3f
	.zero		1


	//   ....[60]....
        /*141c*/ 	.word	0x00012c80
        /*1420*/ 	.word	0x00000007
        /*1424*/ 	.word	0x00000000
        /*1428*/ 	.short	0x010a
        /*142a*/ 	.byte	0x3f
	.zero		1


	//   ....[61]....
        /*142c*/ 	.word	0x00012cd0
        /*1430*/ 	.word	0x00000007
        /*1434*/ 	.word	0x00000000
        /*1438*/ 	.short	0x010a
        /*143a*/ 	.byte	0x3f
	.zero		1


	//   ....[62]....
        /*143c*/ 	.word	0x00012d20
        /*1440*/ 	.word	0x00000007
        /*1444*/ 	.word	0x00000000
        /*1448*/ 	.short	0x010a
        /*144a*/ 	.byte	0x3f
	.zero		1


	//   ....[63]....
        /*144c*/ 	.word	0x00012d70
        /*1450*/ 	.word	0x00000007
        /*1454*/ 	.word	0x00000000
        /*1458*/ 	.short	0x010a
        /*145a*/ 	.byte	0x3f
	.zero		1


	//   ....[64]....
        /*145c*/ 	.word	0x00012dc0
        /*1460*/ 	.word	0x00000007
        /*1464*/ 	.word	0x00000000
        /*1468*/ 	.short	0x010a
        /*146a*/ 	.byte	0x3f
	.zero		1


	//   ....[65]....
        /*146c*/ 	.word	0x00012e10
        /*1470*/ 	.word	0x00000007
        /*1474*/ 	.word	0x00000000
        /*1478*/ 	.short	0x010a
        /*147a*/ 	.byte	0x3f
	.zero		1


	//   ....[66]....
        /*147c*/ 	.word	0x00012e60
        /*1480*/ 	.word	0x00000007
        /*1484*/ 	.word	0x00000000
        /*1488*/ 	.short	0x010a
        /*148a*/ 	.byte	0x3f
	.zero		1


	//   ....[67]....
        /*148c*/ 	.word	0x00012eb0
        /*1490*/ 	.word	0x00000007
        /*1494*/ 	.word	0x00000000
        /*1498*/ 	.short	0x010a
        /*149a*/ 	.byte	0x3f
	.zero		1


	//----- nvinfo : EIATTR_NUM_MBARRIERS
	.align		4
.L_37:
        /*149c*/ 	.byte	0x03, 0x38
        /*149e*/ 	.short	0x001e


	//----- nvinfo : EIATTR_EXIT_INSTR_OFFSETS
	.align		4
        /*14a0*/ 	.byte	0x04, 0x1c
        /*14a2*/ 	.short	(.L_39 - .L_38)


	//   ....[0]....
.L_38:
        /*14a4*/ 	.word	0x00000ba0


	//   ....[1]....
        /*14a8*/ 	.word	0x00001430


	//   ....[2]....
        /*14ac*/ 	.word	0x00010c00


	//   ....[3]....
        /*14b0*/ 	.word	0x00011220


	//   ....[4]....
        /*14b4*/ 	.word	0x000128f0


	//----- nvinfo : EIATTR_MAX_THREADS
	.align		4
.L_39:
        /*14b8*/ 	.byte	0x04, 0x05
        /*14ba*/ 	.short	(.L_41 - .L_40)
.L_40:
        /*14bc*/ 	.word	0x00000180
        /*14c0*/ 	.word	0x00000001
        /*14c4*/ 	.word	0x00000001


	//----- nvinfo : EIATTR_CRS_STACK_SIZE
	.align		4
.L_41:
        /*14c8*/ 	.byte	0x04, 0x1e
        /*14ca*/ 	.short	(.L_43 - .L_42)
.L_42:
        /*14cc*/ 	.word	0x00000000


	//----- nvinfo : EIATTR_CBANK_PARAM_SIZE
	.align		4
.L_43:
        /*14d0*/ 	.byte	0x03, 0x19
        /*14d2*/ 	.short	0x0470


	//----- nvinfo : EIATTR_PARAM_CBANK
	.align		4
        /*14d4*/ 	.byte	0x04, 0x0a
        /*14d6*/ 	.short	(.L_45 - .L_44)
	.align		4
.L_44:
        /*14d8*/ 	.word	index@(.nv.constant0._ZN7cutlass13device_kernelINS_4gemm6kernel13GemmUniversalIN4cute5tupleIJiiiiEEENS1_10collective13CollectiveMmaINS1_34MainloopSm90TmaGmmaWarpSpecializedILi14ENS5_IJNS4_1CILi1EEENSA_ILi8EEESB_EEENS1_35KernelTmaWarpSpecializedCooperativeEEENS5_IJNSA_ILi256EEESG_NSA_ILi32EEEEEEaNS5_IJlSB_lEEEaSJ_NS4_8TiledMMAINS4_8MMA_AtomIJNS4_4SM904GMMA27MMA_64x256x32_S32S8S8_SS_TNEEEENS4_6LayoutINS5_IJNSA_ILi2EEESB_SB_EEENS5_IJSB_NSA_ILi0EEEST_EEEEENS5_IJNS4_10UnderscoreESW_SW_EEEEENS4_23SM90_TMA_LOAD_MULTICASTENS4_14ComposedLayoutINS4_7SwizzleILi1ELi4ELi3EEENS4_18smem_ptr_flag_bitsILi8EEENSQ_INS5_IJSC_SH_EEENS5_IJSH_SB_EEEEEEEvNS4_8identityENS4_13SM90_TMA_LOADES18_vS19_EENS_8epilogue10collective6detail29Sm90TmaWarpSpecializedAdapterINS1D_15DefaultEpilogueIaSJ_SJ_NS1C_6thread17LinearCombinationIaLi1EiiLNS1H_9ScaleType4KindE0ELNS_15FloatRoundStyleE2EaEENS1_15EpilogueDefaultEEEEEvvEEEEvNT_6ParamsE)
        /*14dc*/ 	.short	0x0210
        /*14de*/ 	.short	0x0470


	//----- nvinfo : EIATTR_SW_WAR
	.align		4
.L_45:
        /*14e0*/ 	.byte	0x04, 0x36
        /*14e2*/ 	.short	(.L_47 - .L_46)
.L_46:
        /*14e4*/ 	.word	0x00000008
.L_47:


//--------------------- .nv.callgraph             --------------------------
	.section	.nv.callgraph,"",@"SHT_CUDA_CALLGRAPH"
	.align	4
	.sectionentsize	8
	.align		4
        /*0000*/ 	.word	0x00000000
	.align		4
        /*0004*/ 	.word	0xffffffff
	.align		4
        /*0008*/ 	.word	index@(_ZN7cutlass13device_kernelINS_4gemm6kernel13GemmUniversalIN4cute5tupleIJiiiiEEENS1_10collective13CollectiveMmaINS1_34MainloopSm90TmaGmmaWarpSpecializedILi14ENS5_IJNS4_1CILi1EEENSA_ILi8EEESB_EEENS1_35KernelTmaWarpSpecializedCooperativeEEENS5_IJNSA_ILi256EEESG_NSA_ILi32EEEEEEaNS5_IJlSB_lEEEaSJ_NS4_8TiledMMAINS4_8MMA_AtomIJNS4_4SM904GMMA27MMA_64x256x32_S32S8S8_SS_TNEEEENS4_6LayoutINS5_IJNSA_ILi2EEESB_SB_EEENS5_IJSB_NSA_ILi0EEEST_EEEEENS5_IJNS4_10UnderscoreESW_SW_EEEEENS4_23SM90_TMA_LOAD_MULTICASTENS4_14ComposedLayoutINS4_7SwizzleILi1ELi4ELi3EEENS4_18smem_ptr_flag_bitsILi8EEENSQ_INS5_IJSC_SH_EEENS5_IJSH_SB_EEEEEEEvNS4_8identityENS4_13SM90_TMA_LOADES18_vS19_EENS_8epilogue10collective6detail29Sm90TmaWarpSpecializedAdapterINS1D_15DefaultEpilogueIaSJ_SJ_NS1C_6thread17LinearCombinationIaLi1EiiLNS1H_9ScaleType4KindE0ELNS_15FloatRoundStyleE2EaEENS1_15EpilogueDefaultEEEEEvvEEEEvNT_6ParamsE)
	.align		4
        /*000c*/ 	.word	index@(__assertfail)
	.align		4
        /*0010*/ 	.word	0x00000000
	.align		4
        /*0014*/ 	.word	0xfffffffe
	.align		4
        /*0018*/ 	.word	0x00000000
	.align		4
        /*001c*/ 	.word	0xfffffffd
	.align		4
        /*0020*/ 	.word	0x00000000
	.align		4
        /*0024*/ 	.word	0xfffffffc


//--------------------- .nv.constant4             --------------------------
	.section	.nv.constant4,"a",@progbits
	.align	8
	.align		8
.nv.constant4:
        /*0000*/ 	.dword	__assertfail
	.align		8
        /*0008*/ 	.dword	__unnamed_1
	.align		8
        /*0010*/ 	.dword	_ZN40_INTERNAL_12fa2489_4_k_cu_77679ec8_164314cuda3std3__45__cpo5beginE
	.align		8
        /*0018*/ 	.dword	_ZN40_INTERNAL_12fa2489_4_k_cu_77679ec8_164314cuda3std3__45__cpo3endE
	.align		8
        /*0020*/ 	.dword	_ZN40_INTERNAL_12fa2489_4_k_cu_77679ec8_164314cuda3std3__45__cpo6cbeginE
	.align		8
        /*0028*/ 	.dword	_ZN40_INTERNAL_12fa2489_4_k_cu_77679ec8_164314cuda3std3__45__cpo4cendE
	.align		8
        /*0030*/ 	.dword	_ZN40_INTERNAL_12fa2489_4_k_cu_77679ec8_164314cuda3std3__442_GLOBAL__N__12fa2489_4_k_cu_77679ec8_164316ignoreE
	.align		8
        /*0038*/ 	.dword	_ZN40_INTERNAL_12fa2489_4_k_cu_77679ec8_164314cuda3std3__419piecewise_constructE
	.align		8
        /*0040*/ 	.dword	_ZN40_INTERNAL_12fa2489_4_k_cu_77679ec8_164314cuda3std3__48in_placeE
	.align		8
        /*0048*/ 	.dword	_ZN40_INTERNAL_12fa2489_4_k_cu_77679ec8_164314cuda3std6ranges3__45__cpo4swapE
	.align		8
        /*0050*/ 	.dword	_ZN40_INTERNAL_12fa2489_4_k_cu_77679ec8_164314cuda3std6ranges3__45__cpo9iter_moveE
	.align		8
        /*0058*/ 	.dword	_ZN40_INTERNAL_12fa2489_4_k_cu_77679ec8_164314cute7productE
	.align		8
        /*0060*/ 	.dword	_ZN40_INTERNAL_12fa2489_4_k_cu_77679ec8_164314cute1_E
	.align		8
        /*0068*/ 	.dword	$str$22
	.align		8
        /*0070*/ 	.dword	$str$23


//--------------------- .text._ZN7cutlass13device_kernelINS_4gemm6kernel13GemmUniversalIN4cute5tupleIJiiiiEEENS1_10collective13CollectiveMmaINS1_34MainloopSm90TmaGmmaWarpSpecializedILi14ENS5_IJNS4_1CILi1EEENSA_ILi8EEESB_EEENS1_35KernelTmaWarpSpecializedCooperativeEEENS5_IJNSA_ILi256EEESG_NSA_ILi32EEEEEEaNS5_IJlSB_lEEEaSJ_NS4_8TiledMMAINS4_8MMA_AtomIJNS4_4SM904GMMA27MMA_64x256x32_S32S8S8_SS_TNEEEENS4_6LayoutINS5_IJNSA_ILi2EEESB_SB_EEENS5_IJSB_NSA_ILi0EEEST_EEEEENS5_IJNS4_10UnderscoreESW_SW_EEEEENS4_23SM90_TMA_LOAD_MULTICASTENS4_14ComposedLayoutINS4_7SwizzleILi1ELi4ELi3EEENS4_18smem_ptr_flag_bitsILi8EEENSQ_INS5_IJSC_SH_EEENS5_IJSH_SB_EEEEEEEvNS4_8identityENS4_13SM90_TMA_LOADES18_vS19_EENS_8epilogue10collective6detail29Sm90TmaWarpSpecializedAdapterINS1D_15DefaultEpilogueIaSJ_SJ_NS1C_6thread17LinearCombinationIaLi1EiiLNS1H_9ScaleType4KindE0ELNS_15FloatRoundStyleE2EaEENS1_15EpilogueDefaultEEEEEvvEEEEvNT_6ParamsE --------------------------
	.section	.text._ZN7cutlass13device_kernelINS_4gemm6kernel13GemmUniversalIN4cute5tupleIJiiiiEEENS1_10collective13CollectiveMmaINS1_34MainloopSm90TmaGmmaWarpSpecializedILi14ENS5_IJNS4_1CILi1EEENSA_ILi8EEESB_EEENS1_35KernelTmaWarpSpecializedCooperativeEEENS5_IJNSA_ILi256EEESG_NSA_ILi32EEEEEEaNS5_IJlSB_lEEEaSJ_NS4_8TiledMMAINS4_8MMA_AtomIJNS4_4SM904GMMA27MMA_64x256x32_S32S8S8_SS_TNEEEENS4_6LayoutINS5_IJNSA_ILi2EEESB_SB_EEENS5_IJSB_NSA_ILi0EEEST_EEEEENS5_IJNS4_10UnderscoreESW_SW_EEEEENS4_23SM90_TMA_LOAD_MULTICASTENS4_14ComposedLayoutINS4_7SwizzleILi1ELi4ELi3EEENS4_18smem_ptr_flag_bitsILi8EEENSQ_INS5_IJSC_SH_EEENS5_IJSH_SB_EEEEEEEvNS4_8identityENS4_13SM90_TMA_LOADES18_vS19_EENS_8epilogue10collective6detail29Sm90TmaWarpSpecializedAdapterINS1D_15DefaultEpilogueIaSJ_SJ_NS1C_6thread17LinearCombinationIaLi1EiiLNS1H_9ScaleType4KindE0ELNS_15FloatRoundStyleE2EaEENS1_15EpilogueDefaultEEEEEvvEEEEvNT_6ParamsE,"ax",@progbits
	.align	128
.text._ZN7cutlass13device_kernelINS_4gemm6kernel13GemmUniversalIN4cute5tupleIJiiiiEEENS1_10collective13CollectiveMmaINS1_34MainloopSm90TmaGmmaWarpSpecializedILi14ENS5_IJNS4_1CILi1EEENSA_ILi8EEESB_EEENS1_35KernelTmaWarpSpecializedCooperativeEEENS5_IJNSA_ILi256EEESG_NSA_ILi32EEEEEEaNS5_IJlSB_lEEEaSJ_NS4_8TiledMMAINS4_8MMA_AtomIJNS4_4SM904GMMA27MMA_64x256x32_S32S8S8_SS_TNEEEENS4_6LayoutINS5_IJNSA_ILi2EEESB_SB_EEENS5_IJSB_NSA_ILi0EEEST_EEEEENS5_IJNS4_10UnderscoreESW_SW_EEEEENS4_23SM90_TMA_LOAD_MULTICASTENS4_14ComposedLayoutINS4_7SwizzleILi1ELi4ELi3EEENS4_18smem_ptr_flag_bitsILi8EEENSQ_INS5_IJSC_SH_EEENS5_IJSH_SB_EEEEEEEvNS4_8identityENS4_13SM90_TMA_LOADES18_vS19_EENS_8epilogue10collective6detail29Sm90TmaWarpSpecializedAdapterINS1D_15DefaultEpilogueIaSJ_SJ_NS1C_6thread17LinearCombinationIaLi1EiiLNS1H_9ScaleType4KindE0ELNS_15FloatRoundStyleE2EaEENS1_15EpilogueDefaultEEEEEvvEEEEvNT_6ParamsE:
        .type           _ZN7cutlass13device_kernelINS_4gemm6kernel13GemmUniversalIN4cute5tupleIJiiiiEEENS1_10collective13CollectiveMmaINS1_34MainloopSm90TmaGmmaWarpSpecializedILi14ENS5_IJNS4_1CILi1EEENSA_ILi8EEESB_EEENS1_35KernelTmaWarpSpecializedCooperativeEEENS5_IJNSA_ILi256EEESG_NSA_ILi32EEEEEEaNS5_IJlSB_lEEEaSJ_NS4_8TiledMMAINS4_8MMA_AtomIJNS4_4SM904GMMA27MMA_64x256x32_S32S8S8_SS_TNEEEENS4_6LayoutINS5_IJNSA_ILi2EEESB_SB_EEENS5_IJSB_NSA_ILi0EEEST_EEEEENS5_IJNS4_10UnderscoreESW_SW_EEEEENS4_23SM90_TMA_LOAD_MULTICASTENS4_14ComposedLayoutINS4_7SwizzleILi1ELi4ELi3EEENS4_18smem_ptr_flag_bitsILi8EEENSQ_INS5_IJSC_SH_EEENS5_IJSH_SB_EEEEEEEvNS4_8identityENS4_13SM90_TMA_LOADES18_vS19_EENS_8epilogue10collective6detail29Sm90TmaWarpSpecializedAdapterINS1D_15DefaultEpilogueIaSJ_SJ_NS1C_6thread17LinearCombinationIaLi1EiiLNS1H_9ScaleType4KindE0ELNS_15FloatRoundStyleE2EaEENS1_15EpilogueDefaultEEEEEvvEEEEvNT_6ParamsE,@function
        .size           _ZN7cutlass13device_kernelINS_4gemm6kernel13GemmUniversalIN4cute5tupleIJiiiiEEENS1_10collective13CollectiveMmaINS1_34MainloopSm90TmaGmmaWarpSpecializedILi14ENS5_IJNS4_1CILi1EEENSA_ILi8EEESB_EEENS1_35KernelTmaWarpSpecializedCooperativeEEENS5_IJNSA_ILi256EEESG_NSA_ILi32EEEEEEaNS5_IJlSB_lEEEaSJ_NS4_8TiledMMAINS4_8MMA_AtomIJNS4_4SM904GMMA27MMA_64x256x32_S32S8S8_SS_TNEEEENS4_6LayoutINS5_IJNSA_ILi2EEESB_SB_EEENS5_IJSB_NSA_ILi0EEEST_EEEEENS5_IJNS4_10UnderscoreESW_SW_EEEEENS4_23SM90_TMA_LOAD_MULTICASTENS4_14ComposedLayoutINS4_7SwizzleILi1ELi4ELi3EEENS4_18smem_ptr_flag_bitsILi8EEENSQ_INS5_IJSC_SH_EEENS5_IJSH_SB_EEEEEEEvNS4_8identityENS4_13SM90_TMA_LOADES18_vS19_EENS_8epilogue10collective6detail29Sm90TmaWarpSpecializedAdapterINS1D_15DefaultEpilogueIaSJ_SJ_NS1C_6thread17LinearCombinationIaLi1EiiLNS1H_9ScaleType4KindE0ELNS_15FloatRoundStyleE2EaEENS1_15EpilogueDefaultEEEEEvvEEEEvNT_6ParamsE,(.L_x_608 - _ZN7cutlass13device_kernelINS_4gemm6kernel13GemmUniversalIN4cute5tupleIJiiiiEEENS1_10collective13CollectiveMmaINS1_34MainloopSm90TmaGmmaWarpSpecializedILi14ENS5_IJNS4_1CILi1EEENSA_ILi8EEESB_EEENS1_35KernelTmaWarpSpecializedCooperativeEEENS5_IJNSA_ILi256EEESG_NSA_ILi32EEEEEEaNS5_IJlSB_lEEEaSJ_NS4_8TiledMMAINS4_8MMA_AtomIJNS4_4SM904GMMA27MMA_64x256x32_S32S8S8_SS_TNEEEENS4_6LayoutINS5_IJNSA_ILi2EEESB_SB_EEENS5_IJSB_NSA_ILi0EEEST_EEEEENS5_IJNS4_10UnderscoreESW_SW_EEEEENS4_23SM90_TMA_LOAD_MULTICASTENS4_14ComposedLayoutINS4_7SwizzleILi1ELi4ELi3EEENS4_18smem_ptr_flag_bitsILi8EEENSQ_INS5_IJSC_SH_EEENS5_IJSH_SB_EEEEEEEvNS4_8identityENS4_13SM90_TMA_LOADES18_vS19_EENS_8epilogue10collective6detail29Sm90TmaWarpSpecializedAdapterINS1D_15DefaultEpilogueIaSJ_SJ_NS1C_6thread17LinearCombinationIaLi1EiiLNS1H_9ScaleType4KindE0ELNS_15FloatRoundStyleE2EaEENS1_15EpilogueDefaultEEEEEvvEEEEvNT_6ParamsE)
        .other          _ZN7cutlass13device_kernelINS_4gemm6kernel13GemmUniversalIN4cute5tupleIJiiiiEEENS1_10collective13CollectiveMmaINS1_34MainloopSm90TmaGmmaWarpSpecializedILi14ENS5_IJNS4_1CILi1EEENSA_ILi8EEESB_EEENS1_35KernelTmaWarpSpecializedCooperativeEEENS5_IJNSA_ILi256EEESG_NSA_ILi32EEEEEEaNS5_IJlSB_lEEEaSJ_NS4_8TiledMMAINS4_8MMA_AtomIJNS4_4SM904GMMA27MMA_64x256x32_S32S8S8_SS_TNEEEENS4_6LayoutINS5_IJNSA_ILi2EEESB_SB_EEENS5_IJSB_NSA_ILi0EEEST_EEEEENS5_IJNS4_10UnderscoreESW_SW_EEEEENS4_23SM90_TMA_LOAD_MULTICASTENS4_14ComposedLayoutINS4_7SwizzleILi1ELi4ELi3EEENS4_18smem_ptr_flag_bitsILi8EEENSQ_INS5_IJSC_SH_EEENS5_IJSH_SB_EEEEEEEvNS4_8identityENS4_13SM90_TMA_LOADES18_vS19_EENS_8epilogue10collective6detail29Sm90TmaWarpSpecializedAdapterINS1D_15DefaultEpilogueIaSJ_SJ_NS1C_6thread17LinearCombinationIaLi1EiiLNS1H_9ScaleType4KindE0ELNS_15FloatRoundStyleE2EaEENS1_15EpilogueDefaultEEEEEvvEEEEvNT_6ParamsE,@"STO_CUDA_ENTRY STV_DEFAULT"
_ZN7cutlass13device_kernelINS_4gemm6kernel13GemmUniversalIN4cute5tupleIJiiiiEEENS1_10collective13CollectiveMmaINS1_34MainloopSm90TmaGmmaWarpSpecializedILi14ENS5_IJNS4_1CILi1EEENSA_ILi8EEESB_EEENS1_35KernelTmaWarpSpecializedCooperativeEEENS5_IJNSA_ILi256EEESG_NSA_ILi32EEEEEEaNS5_IJlSB_lEEEaSJ_NS4_8TiledMMAINS4_8MMA_AtomIJNS4_4SM904GMMA27MMA_64x256x32_S32S8S8_SS_TNEEEENS4_6LayoutINS5_IJNSA_ILi2EEESB_SB_EEENS5_IJSB_NSA_ILi0EEEST_EEEEENS5_IJNS4_10UnderscoreESW_SW_EEEEENS4_23SM90_TMA_LOAD_MULTICASTENS4_14ComposedLayoutINS4_7SwizzleILi1ELi4ELi3EEENS4_18smem_ptr_flag_bitsILi8EEENSQ_INS5_IJSC_SH_EEENS5_IJSH_SB_EEEEEEEvNS4_8identityENS4_13SM90_TMA_LOADES18_vS19_EENS_8epilogue10collective6detail29Sm90TmaWarpSpecializedAdapterINS1D_15DefaultEpilogueIaSJ_SJ_NS1C_6thread17LinearCombinationIaLi1EiiLNS1H_9ScaleType4KindE0ELNS_15FloatRoundStyleE2EaEENS1_15EpilogueDefaultEEEEEvvEEEEvNT_6ParamsE:
[----:B------:R-:W0:Y:S02]  /*0000*/  LDC R1, c[0x0][0x28] ;  /* 0x00000a00ff017b82 */ /* 0x000e240000000800 */
[----:B0-----:R-:W-:Y:S01]  /*0010*/  VIADD R1, R1, 0xfffffd40 ;  /* 0xfffffd4001017836 */ /* 0x001fe20000000000 */
[----:B------:R-:W0:Y:S01]  /*0020*/  S2R R5, SR_TID.X ;  /* 0x0000000000057919 */ /* 0x000e220000002100 */
[----:B------:R-:W-:Y:S01]  /*0030*/  ELECT P0, URZ, PT ;  /* 0x00000000003f782f */ /* 0x000fe20003800000 */
[----:B------:R-:W-:Y:S01]  /*0040*/  BSSY B0, `(.L_x_0) ;  /* 0x0000015000007945 */ /* 0x000fe20003800000 */
[--C-:B0-----:R-:W-:Y:S02]  /*0050*/  SHF.R.U32.HI R0, RZ, 0x5, R5.reuse ;  /* 0x00000005ff007819 */ /* 0x101fe40000011605 */
[----:B------:R-:W-:-:S03]  /*0060*/  SHF.R.U32.HI R2, RZ, 0x7, R5 ;  /* 0x00000007ff027819 */ /* 0x000fc60000011605 */
[----:B------:R-:W0:Y:S04]  /*0070*/  SHFL.IDX PT, R3, R0, RZ, 0x1f ;  /* 0x00001fff00037589 */ /* 0x000e2800000e0000 */
[----:B------:R-:W1:Y:S01]  /*0080*/  SHFL.IDX PT, R2, R2, RZ, 0x1f ;  /* 0x00001fff02027589 */ /* 0x000e6200000e0000 */
[----:B0-----:R-:W-:Y:S02]  /*0090*/  R2UR UR9, R3 ;  /* 0x00000000030972ca */ /* 0x001fe400000e0000 */
[----:B-1----:R-:W-:-:S11]  /*00a0*/  R2UR UR5, R2 ;  /* 0x00000000020572ca */ /* 0x002fd600000e0000 */
[----:B------:R-:W-:Y:S02]  /*00b0*/  USHF.R.S32.HI UR4, URZ, 0x1f, UR9 ;  /* 0x0000001f3f047899 */ /* 0x000fe40008011409 */
[----:B------:R-:W-:Y:S02]  /*00c0*/  ISETP.NE.OR P0, PT, RZ, UR9, !P0 ;  /* 0x00000009ff007c0c */ /* 0x000fe4000c705670 */
[----:B------:R-:W-:-:S04]  /*00d0*/  ULEA.HI UR4, UR4, UR9, URZ, 0x2 ;  /* 0x0000000904047291 */ /* 0x000fc8000f8f103f */
[----:B------:R-:W-:-:S04]  /*00e0*/  ULOP3.LUT UR4, UR4, 0xfffffffc, URZ, 0xc0, !UPT ;  /* 0xfffffffc04047892 */ /* 0x000fc8000f8ec03f */
[----:B------:R-:W-:-:S03]  /*00f0*/  UIADD3 UR9, UR9, -UR4, URZ ;  /* 0x8000000409097290 */ /* 0x000fc6000fffe03f */
[----:B------:R-:W-:Y:S09]  /*0100*/  @P0 BRA `(.L_x_1) ;  /* 0x0000000000200947 */ /* 0x000ff20003800000 */
[----:B------:R-:W-:Y:S02]  /*0110*/  ULDC.64 UR6, c[0x0][0x198] ;  /* 0x0000660000067ab9 */ /* 0x000fe40000000a00 */
[----:B------:R-:W-:Y:S02]  /*0120*/  UIADD3 UR10, UP0, UR6, 0xf0, URZ ;  /* 0x000000f0060a7890 */ /* 0x000fe4000ff1e03f */
[----:B------:R-:W-:Y:S02]  /*0130*/  UIADD3 UR6, UP1, UR6, 0x1f0, URZ ;  /* 0x000001f006067890 */ /* 0x000fe4000ff3e03f */
[----:B------:R-:W-:Y:S02]  /*0140*/  UIADD3.X UR11, URZ, UR7, URZ, UP0, !UPT ;  /* 0x000000073f0b7290 */ /* 0x000fe400087fe43f */
[----:B------:R-:W-:-:S07]  /*0150*/  UIADD3.X UR7, URZ, UR7, URZ, UP1, !UPT ;  /* 0x000000073f077290 */ /* 0x000fce0008ffe43f */
[----:B------:R0:W-:Y:S02]  /*0160*/  UTMACCTL.PF [UR10] ;  /* 0x000000000a0079b9 */ /* 0x0001e40008040000 */
[----:B------:R0:W-:Y:S02]  /*0170*/  UTMACCTL.PF [UR6] ;  /* 0x00000000060079b9 */ /* 0x0001e40008040000 */
[----:B0-----:R-:W-:Y:S01]  /*0180*/  NOP ;  /* 0x0000000000007918 */ /* 0x001fe20000000000 */
.L_x_1:
[----:B------:R-:W-:Y:S05]  /*0190*/  BSYNC B0 ;  /* 0x0000000000007941 */ /* 0x000fea0003800000 */
.L_x_0:
[----:B------:R-:W0:Y:S01]  /*01a0*/  SHFL.IDX PT, R2, R0, RZ, 0x1f ;  /* 0x00001fff00027589 */ /* 0x000e2200000e0000 */
[----:B------:R-:W-:Y:S01]  /*01b0*/  UISETP.NE.AND UP0, UPT, UR9, 0x3, UPT ;  /* 0x000000030900788c */ /* 0x000fe2000bf05270 */
[----:B------:R-:W-:Y:S01]  /*01c0*/  ISETP.NE.AND P2, PT, RZ, UR5, PT ;  /* 0x00000005ff007c0c */ /* 0x000fe2000bf45270 */
[----:B------:R-:W-:Y:S02]  /*01d0*/  UIADD3 UR16, UR5, -0x1, URZ ;  /* 0xffffffff05107890 */ /* 0x000fe4000fffe03f */
[----:B------:R-:W-:Y:S02]  /*01e0*/  UISETP.EQ.OR UP0, UPT, UR9, URZ, !UP0 ;  /* 0x0000003f0900728c */ /* 0x000fe4000c702670 */
[----:B------:R-:W-:Y:S02]  /*01f0*/  UISETP.GE.U32.AND UP1, UPT, UR16, 0x2, UPT ;  /* 0x000000021000788c */ /* 0x000fe4000bf26070 */
[----:B------:R-:W-:-:S04]  /*0200*/  UISETP.EQ.AND UP0, UPT, UR5, URZ, UP0 ;  /* 0x0000003f0500728c */ /* 0x000fc80008702270 */
[----:B------:R-:W-:-:S04]  /*0210*/  USEL UR40, URZ, 0x1, !UP0 ;  /* 0x000000013f287887 */ /* 0x000fc8000c000000 */
[----:B------:R-:W-:Y:S01]  /*0220*/  USEL UR40, UR40, 0x2, UP1 ;  /* 0x0000000228287887 */ /* 0x000fe20008800000 */
[----:B0-----:R-:W-:-:S13]  /*0230*/  ISETP.NE.AND P0, PT, R2, RZ, PT ;  /* 0x000000ff0200720c */ /* 0x001fda0003f05270 */
[----:B------:R-:W-:Y:S05]  /*0240*/  @P0 BRA `(.L_x_2) ;  /* 0x0000000000b40947 */ /* 0x000fea0003800000 */
[----:B------:R-:W-:Y:S01]  /*0250*/  ELECT P0, URZ, PT ;  /* 0x00000000003f782f */ /* 0x000fe20003800000 */
[----:B------:R-:W-:-:S12]  /*0260*/  BSSY B0, `(.L_x_2) ;  /* 0x000002b000007945 */ /* 0x000fd80003800000 */
[----:B------:R-:W-:Y:S05]  /*0270*/  @!P0 BRA `(.L_x_3) ;  /* 0x0000000000a48947 */ /* 0x000fea0003800000 */
[----:B------:R-:W0:Y:S01]  /*0280*/  S2UR UR8, SR_CgaCtaId ;  /* 0x00000000000879c3 */ /* 0x000e220000008800 */
[----:B------:R-:W-:Y:S01]  /*0290*/  UMOV UR4, 0x400 ;  /* 0x0000040000047882 */ /* 0x000fe20000000000 */
[----:B------:R-:W-:Y:S01]  /*02a0*/  UMOV UR5, 0x1 ;  /* 0x0000000100057882 */ /* 0x000fe20000000000 */
[----:B------:R-:W-:Y:S02]  /*02b0*/  UMOV UR6, 0x10 ;  /* 0x0000001000067882 */ /* 0x000fe40000000000 */
[----:B------:R-:W-:-:S04]  /*02c0*/  UIADD3 UR6, -UR6, 0x100000, URZ ;  /* 0x0010000006067890 */ /* 0x000fc8000fffe13f */
[----:B------:R-:W-:Y:S02]  /*02d0*/  USHF.L.U32 UR7, UR6, 0xb, URZ ;  /* 0x0000000b06077899 */ /* 0x000fe4000800063f */
[----:B------:R-:W-:Y:S02]  /*02e0*/  USHF.L.U32 UR6, UR6, 0x1, URZ ;  /* 0x0000000106067899 */ /* 0x000fe4000800063f */
[----:B0-----:R-:W-:Y:S02]  /*02f0*/  ULEA UR8, UR8, UR4, 0x18 ;  /* 0x0000000408087291 */ /* 0x001fe4000f8ec03f */
[----:B------:R-:W-:-:S04]  /*0300*/  UIADD3 UR4, -UR5, 0x100000, URZ ;  /* 0x0010000005047890 */ /* 0x000fc8000fffe13f */
[----:B------:R-:W-:Y:S02]  /*0310*/  USHF.L.U32 UR5, UR4, 0xb, URZ ;  /* 0x0000000b04057899 */ /* 0x000fe4000800063f */
[----:B------:R-:W-:Y:S01]  /*0320*/  USHF.L.U32 UR4, UR4, 0x1, URZ ;  /* 0x0000000104047899 */ /* 0x000fe2000800063f */
[----:B------:R-:W0:Y:S11]  /*0330*/  FENCE.VIEW.ASYNC.S ;  /* 0x00000000000073c6 */ /* 0x000e360000000000 */
[----:B0-----:R0:W1:Y:S01]  /*0340*/  SYNCS.EXCH.64 URZ, [UR8], UR4 ;  /* 0x00000004083f75b2 */ /* 0x0010620008000100 */
[----:B------:R0:W2:Y:S01]  /*0350*/  SYNCS.EXCH.64 URZ, [UR8+0x70], UR6 ;  /* 0x00007006083f75b2 */ /* 0x0000a20008000100 */
[----:B------:R0:W3:Y:S01]  /*0360*/  SYNCS.EXCH.64 URZ, [UR8+0x8], UR4 ;  /* 0x00000804083f75b2 */ /* 0x0000e20008000100 */
[----:B------:R0:W4:Y:S01]  /*0370*/  SYNCS.EXCH.64 URZ, [UR8+0x78], UR6 ;  /* 0x00007806083f75b2 */ /* 0x0001220008000100 */
[----:B------:R0:W0:Y:S01]  /*0380*/  SYNCS.EXCH.64 URZ, [UR8+0x10], UR4 ;  /* 0x00001004083f75b2 */ /* 0x0000220008000100 */
        /* <DEDUP_REMOVED lines=23> */
[----:B-1234-:R-:W-:Y:S01]  /*0500*/  NOP ;  /* 0x0000000000007918 */ /* 0x01efe20000000000 */
.L_x_3:
[----:B0-----:R-:W-:Y:S05]  /*0510*/  BSYNC B0 ;  /* 0x0000000000007941 */ /* 0x001fea0003800000 */
.L_x_2:
[----:B------:R-:W0:Y:S01]  /*0520*/  S2UR UR10, SR_CTAID.Y ;  /* 0x00000000000a79c3 */ /* 0x000e220000002600 */
[----:B------:R-:W1:Y:S01]  /*0530*/  SHFL.IDX PT, R0, R0, RZ, 0x1f ;  /* 0x00001fff00007589 */ /* 0x000e6200000e0000 */
[----:B------:R-:W-:Y:S02]  /*0540*/  SHF.R.S32.HI R3, RZ, 0x1f, R5 ;  /* 0x0000001fff037819 */ /* 0x000fe40000011405 */
[----:B------:R-:W-:Y:S02]  /*0550*/  ELECT P0, URZ, PT ;  /* 0x00000000003f782f */ /* 0x000fe40003800000 */
[----:B------:R-:W-:Y:S01]  /*0560*/  SHF.R.S32.HI R7, RZ, 0x1f, R2 ;  /* 0x0000001fff077819 */ /* 0x000fe20000011402 */
[----:B------:R-:W-:Y:S01]  /*0570*/  ULDC UR4, c[0x0][0x154] ;  /* 0x0000550000047ab9 */ /* 0x000fe20000000800 */
[----:B------:R-:W-:Y:S01]  /*0580*/  LEA.HI R3, R3, R5, RZ, 0x7 ;  /* 0x0000000503037211 */ /* 0x000fe200078f38ff */
[----:B------:R-:W-:Y:S01]  /*0590*/  ULDC UR11, c[0x0][0x148] ;  /* 0x00005200000b7ab9 */ /* 0x000fe20000000800 */
[----:B------:R-:W2:Y:S01]  /*05a0*/  S2UR UR13, SR_CTAID.X ;  /* 0x00000000000d79c3 */ /* 0x000ea20000002500 */
[----:B------:R-:W-:Y:S01]  /*05b0*/  LEA.HI R7, R7, R2, RZ, 0x2 ;  /* 0x0000000207077211 */ /* 0x000fe200078f10ff */
[----:B------:R-:W-:Y:S01]  /*05c0*/  NOP ;  /* 0x0000000000007918 */ /* 0x000fe20000000000 */
[----:B------:R-:W-:Y:S01]  /*05d0*/  LOP3.LUT R3, R3, 0xffffff80, RZ, 0xc0, !PT ;  /* 0xffffff8003037812 */ /* 0x000fe200078ec0ff */
[----:B------:R-:W-:Y:S01]  /*05e0*/  NOP ;  /* 0x0000000000007918 */ /* 0x000fe20000000000 */
[----:B------:R-:W-:-:S03]  /*05f0*/  LOP3.LUT R7, R7, 0x3ffffffc, RZ, 0xc0, !PT ;  /* 0x3ffffffc07077812 */ /* 0x000fc600078ec0ff */
[----:B------:R-:W-:Y:S02]  /*0600*/  IMAD.IADD R3, R5, 0x1, -R3 ;  /* 0x0000000105037824 */ /* 0x000fe400078e0a03 */
[----:B------:R-:W-:Y:S01]  /*0610*/  IMAD.IADD R2, R2, 0x1, -R7 ;  /* 0x0000000102027824 */ /* 0x000fe200078e0a07 */
[----:B0-----:R-:W-:Y:S02]  /*0620*/  I2FP.F32.U32 R4, UR10 ;  /* 0x0000000a00047c45 */ /* 0x001fe40008201000 */
[----:B-1----:R-:W-:Y:S02]  /*0630*/  ISETP.NE.OR P0, PT, R0, RZ, !P0 ;  /* 0x000000ff0000720c */ /* 0x002fe40004705670 */
[----:B------:R-:W-:Y:S01]  /*0640*/  SHF.R.S32.HI R0, RZ, 0x1f, R3 ;  /* 0x0000001fff007819 */ /* 0x000fe20000011403 */
[----:B------:R-:W-:Y:S01]  /*0650*/  FMUL R8, R4, UR4 ;  /* 0x0000000404087c20 */ /* 0x000fe20008400000 */
[----:B------:R-:W-:Y:S01]  /*0660*/  ULDC UR4, c[0x0][0x150] ;  /* 0x0000540000047ab9 */ /* 0x000fe20000000800 */
[----:B--2---:R-:W-:-:S02]  /*0670*/  I2FP.F32.U32 R4, UR13 ;  /* 0x0000000d00047c45 */ /* 0x004fc40008201000 */
[----:B------:R-:W-:Y:S02]  /*0680*/  LEA.HI R0, R0, R3, RZ, 0x3 ;  /* 0x0000000300007211 */ /* 0x000fe400078f18ff */
[----:B------:R-:W0:Y:S01]  /*0690*/  F2I.U32.TRUNC.NTZ R8, R8 ;  /* 0x0000000800087305 */ /* 0x000e22000020f000 */
[----:B------:R-:W-:Y:S01]  /*06a0*/  FMUL R6, R4, UR4 ;  /* 0x0000000404067c20 */ /* 0x000fe20008400000 */
[--C-:B------:R-:W-:Y:S02]  /*06b0*/  SHF.R.S32.HI R4, RZ, 0x3, R0.reuse ;  /* 0x00000003ff047819 */ /* 0x100fe40000011400 */
[----:B------:R-:W-:Y:S01]  /*06c0*/  VOTEU.ALL UP0, P0 ;  /* 0x00000000003f7886 */ /* 0x000fe20000000000 */
[----:B------:R-:W-:Y:S01]  /*06d0*/  SHF.R.S32.HI R5, RZ, 0x1f, R0 ;  /* 0x0000001fff057819 */ /* 0x000fe20000011400 */
[----:B------:R-:W-:Y:S01]  /*06e0*/  UMOV UR4, 0x20 ;  /* 0x0000002000047882 */ /* 0x000fe20000000000 */
[----:B------:R-:W1:Y:S01]  /*06f0*/  LDC R0, c[0x0][0x140] ;  /* 0x00005000ff007b82 */ /* 0x000e620000000800 */
[----:B------:R-:W2:Y:S01]  /*0700*/  F2I.U32.TRUNC.NTZ R6, R6 ;  /* 0x0000000600067305 */ /* 0x000ea2000020f000 */
[----:B------:R-:W-:Y:S01]  /*0710*/  LEA.HI R5, R5, R4, RZ, 0x2 ;  /* 0x0000000405057211 */ /* 0x000fe200078f10ff */
[----:B------:R-:W-:Y:S01]  /*0720*/  @!UP0 UMOV UR7, 0x400 ;  /* 0x0000040000078882 */ /* 0x000fe20000000000 */
[----:B------:R-:W-:-:S04]  /*0730*/  @!UP0 UIADD3 UR4, -UR4, 0x100000, URZ ;  /* 0x0010000004048890 */ /* 0x000fc8000fffe13f */
[----:B------:R-:W-:Y:S02]  /*0740*/  @!UP0 USHF.L.U32 UR5, UR4, 0xb, URZ ;  /* 0x0000000b04058899 */ /* 0x000fe4000800063f */
[----:B------:R-:W-:Y:S01]  /*0750*/  @!UP0 USHF.L.U32 UR4, UR4, 0x1, URZ ;  /* 0x0000000104048899 */ /* 0x000fe2000800063f */
[----:B------:R-:W-:Y:S01]  /*0760*/  LOP3.LUT R5, R5, 0xfffffffc, RZ, 0xc0, !PT ;  /* 0xfffffffc05057812 */ /* 0x000fe200078ec0ff */
[----:B------:R-:W-:Y:S01]  /*0770*/  VOTEU.ALL UP1, P0 ;  /* 0x00000000003f7886 */ /* 0x000fe20000020000 */
[----:B------:R-:W3:Y:S01]  /*0780*/  @!UP0 S2UR UR8, SR_CgaCtaId ;  /* 0x00000000000889c3 */ /* 0x000ee20000008800 */
[----:B0-----:R-:W-:Y:S02]  /*0790*/  R2UR UR12, R8 ;  /* 0x00000000080c72ca */ /* 0x001fe400000e0000 */
[----:B------:R-:W-:-:S04]  /*07a0*/  IMAD.IADD R5, R4, 0x1, -R5 ;  /* 0x0000000104057824 */ /* 0x000fc800078e0a05 */
[----:B------:R-:W-:Y:S01]  /*07b0*/  IMAD R2, R2, 0x4, R5 ;  /* 0x0000000402027824 */ /* 0x000fe200078e0205 */
[----:B--2---:R-:W-:-:S03]  /*07c0*/  R2UR UR6, R6 ;  /* 0x00000000060672ca */ /* 0x004fc600000e0000 */
[----:B------:R-:W-:-:S03]  /*07d0*/  IMAD.SHL.U32 R155, R2, 0x4, RZ ;  /* 0x00000004029b7824 */ /* 0x000fc600078e00ff */
[----:B------:R-:W-:Y:S02]  /*07e0*/  UIADD3 UR12, -UR12, URZ, URZ ;  /* 0x0000003f0c0c7290 */ /* 0x000fe4000fffe13f */
[----:B------:R-:W-:Y:S02]  /*07f0*/  LOP3.LUT R155, R2, 0xc, R155, 0x78, !PT ;  /* 0x0000000c029b7812 */ /* 0x000fe400078e789b */
[----:B------:R-:W-:Y:S01]  /*0800*/  UIMAD UR14, UR11, UR12, UR10 ;  /* 0x0000000c0b0e72a4 */ /* 0x000fe2000f8e020a */
[----:B-1----:R-:W-:Y:S02]  /*0810*/  ISETP.EQ.U32.AND P3, PT, R0, 0x1, PT ;  /* 0x000000010000780c */ /* 0x002fe40003f62070 */
[----:B------:R-:W-:Y:S02]  /*0820*/  UIADD3 UR6, -UR6, URZ, URZ ;  /* 0x0000003f06067290 */ /* 0x000fe4000fffe13f */
[----:B---3--:R-:W-:Y:S01]  /*0830*/  @!UP0 ULEA UR7, UR8, UR7, 0x18 ;  /* 0x0000000708078291 */ /* 0x008fe2000f8ec03f */
[----:B------:R-:W-:Y:S01]  /*0840*/  ISETP.NE.AND P1, PT, R155, UR14, PT ;  /* 0x0000000e9b007c0c */ /* 0x000fe2000bf25270 */
[----:B------:R-:W-:Y:S01]  /*0850*/  VOTEU.ALL UP0, P0 ;  /* 0x00000000003f7886 */ /* 0x000fe20000000000 */
[----:B------:R-:W-:Y:S01]  /*0860*/  ULDC UR8, c[0x0][0x144] ;  /* 0x0000510000087ab9 */ /* 0x000fe20000000800 */
[----:B------:R-:W-:Y:S01]  /*0870*/  LOP3.LUT P0, RZ, R3, 0x7, RZ, 0xc0, !PT ;  /* 0x0000000703ff7812 */ /* 0x000fe2000780c0ff */
[----:B------:R-:W-:-:S03]  /*0880*/  UIMAD UR8, UR8, UR6, UR13 ;  /* 0x00000006080872a4 */ /* 0x000fc6000f8e020d */
[----:B------:R-:W-:-:S03]  /*0890*/  ISETP.LT.U32.AND P0, PT, R155, 0x8, !P0 ;  /* 0x000000089b00780c */ /* 0x000fc60004701070 */
[----:B------:R-:W-:Y:S01]  /*08a0*/  ISETP.EQ.OR P1, PT, RZ, UR8, !P1 ;  /* 0x00000008ff007c0c */ /* 0x000fe2000cf22670 */
[----:B------:R-:W0:Y:S02]  /*08b0*/  FENCE.VIEW.ASYNC.S ;  /* 0x00000000000073c6 */ /* 0x000e240000000000 */
[----:B0-----:R0:W1:Y:S01]  /*08c0*/  @!UP0 SYNCS.EXCH.64 URZ, [UR7+0xf0], UR4 ;  /* 0x0000f004073f85b2 */ /* 0x0010620008000100 */
[----:B------:R-:W-:-:S04]  /*08d0*/  PLOP3.LUT P0, PT, P0, P1, PT, 0x80, 0x0 ;  /* 0x000000000000781c */ /* 0x000fc80000703070 */
[----:B------:R-:W-:Y:S01]  /*08e0*/  P2R R19, PR, RZ, 0x1 ;  /* 0x00000001ff137803 */ /* 0x000fe20000000000 */
[----:B------:R0:W2:Y:S01]  /*08f0*/  @!UP1 SYNCS.EXCH.64 URZ, [UR7+0xf8], UR4 ;  /* 0x0000f804073f95b2 */ /* 0x0000a20008000100 */
[----:B------:R-:W-:Y:S01]  /*0900*/  NOP ;  /* 0x0000000000007918 */ /* 0x000fe20000000000 */
[----:B------:R-:W-:Y:S06]  /*0910*/  @!P3 BRA `(.L_x_4) ;  /* 0x000000000008b947 */ /* 0x000fec0003800000 */
[----:B-12---:R-:W-:Y:S01]  /*0920*/  UCGABAR_ARV ;  /* 0x00000000000079c7 */ /* 0x006fe20008000000 */
[----:B------:R-:W-:Y:S05]  /*0930*/  BRA `(.L_x_5) ;  /* 0x0000000000047947 */ /* 0x000fea0003800000 */
.L_x_4:
[----:B-12---:R-:W-:Y:S01]  /*0940*/  NOP ;  /* 0x0000000000007918 */ /* 0x006fe20000000000 */
.L_x_5:
[----:B0-----:R-:W-:Y:S01]  /*0950*/  ULDC UR4, c[0x0][0x65c] ;  /* 0x0001970000047ab9 */ /* 0x001fe20000000800 */
[----:B------:R-:W-:Y:S01]  /*0960*/  UMOV UR5, URZ ;  /* 0x0000003f00057c82 */ /* 0x000fe20008000000 */
[----:B------:R-:W-:-:S03]  /*0970*/  UISETP.NE.AND UP0, UPT, UR4, 0x1, UPT ;  /* 0x000000010400788c */ /* 0x000fc6000bf05270 */
[----:B------:R-:W-:Y:S01]  /*0980*/  UMOV UR4, UR13 ;  /* 0x0000000d00047c82 */ /* 0x000fe20008000000 */
[----:B------:R-:W-:Y:S02]  /*0990*/  UP2UR UR46, UPR, URZ, 0x1 ;  /* 0x000000013f2e7883 */ /* 0x000fe40008000000 */
[----:B------:R-:W-:Y:S02]  /*09a0*/  PLOP3.LUT P0, PT, PT, PT, UP0, 0x80, 0x0 ;  /* 0x000000000000781c */ /* 0x000fe40003f0f008 */
[----:B------:R-:W-:Y:S02]  /*09b0*/  PLOP3.LUT P1, PT, PT, PT, UP0, 0x80, 0x0 ;  /* 0x000000000000781c */ /* 0x000fe40003f2f008 */
[----:B------:R-:W-:Y:S01]  /*09c0*/  PLOP3.LUT P5, PT, PT, PT, UP0, 0x80, 0x0 ;  /* 0x000000000000781c */ /* 0x000fe20003faf008 */
[----:B------:R-:W-:Y:S01]  /*09d0*/  @UP0 ULDC UR14, c[0x0][0x10] ;  /* 0x00000400000e0ab9 */ /* 0x000fe20000000800 */
[----:B------:R-:W-:Y:S01]  /*09e0*/  @UP0 UMOV UR6, UR10 ;  /* 0x0000000a00060c82 */ /* 0x000fe20008000000 */
[----:B------:R-:W-:Y:S01]  /*09f0*/  @UP0 UMOV UR7, URZ ;  /* 0x0000003f00070c82 */ /* 0x000fe20008000000 */
[----:B------:R-:W-:Y:S01]  /*0a00*/  PLOP3.LUT P4, PT, PT, PT, UP0, 0x80, 0x0 ;  /* 0x000000000000781c */ /* 0x000fe20003f8f008 */
[----:B------:R-:W-:-:S03]  /*0a10*/  @UP0 UIMAD.WIDE.U32 UR14, UR13, UR14, UR6 ;  /* 0x0000000e0d0e02a5 */ /* 0x000fc6000f8e0006 */
[----:B------:R-:W-:Y:S01]  /*0a20*/  @!UP0 ULDC UR7, c[0x0][0xc] ;  /* 0x0000030000078ab9 */ /* 0x000fe20000000800 */
[----:B------:R-:W-:Y:S01]  /*0a30*/  @UP0 UMOV UR6, URZ ;  /* 0x0000003f00060c82 */ /* 0x000fe20008000000 */
[----:B------:R-:W-:Y:S01]  /*0a40*/  @!UP0 UIMAD.WIDE.U32 UR4, UR10, UR7, UR4 ;  /* 0x000000070a0482a5 */ /* 0x000fe2000f8e0004 */
[----:B------:R-:W-:Y:S01]  /*0a50*/  IMAD.U32 R2, RZ, RZ, UR14 ;  /* 0x0000000eff027e24 */ /* 0x000fe2000f8e00ff */
[----:B------:R-:W-:Y:S02]  /*0a60*/  @UP0 UIADD3 UR6, UR15, UR6, URZ ;  /* 0x000000060f060290 */ /* 0x000fe4000fffe03f */
[----:B------:R-:W-:Y:S02]  /*0a70*/  IMAD.U32 R3, RZ, RZ, UR15 ;  /* 0x0000000fff037e24 */ /* 0x000fe4000f8e00ff */
[----:B------:R-:W-:Y:S02]  /*0a80*/  @P0 IMAD.MOV.U32 R7, RZ, RZ, R2 ;  /* 0x000000ffff070224 */ /* 0x000fe400078e0002 */
[----:B------:R-:W-:-:S02]  /*0a90*/  IMAD.U32 R5, RZ, RZ, UR5 ;  /* 0x00000005ff057e24 */ /* 0x000fc4000f8e00ff */
[----:B------:R-:W-:Y:S02]  /*0aa0*/  IMAD.U32 R2, RZ, RZ, UR4 ;  /* 0x00000004ff027e24 */ /* 0x000fe4000f8e00ff */
[----:B------:R-:W-:Y:S02]  /*0ab0*/  @P1 IMAD.U32 R6, RZ, RZ, UR6 ;  /* 0x00000006ff061e24 */ /* 0x000fe4000f8e00ff */
[----:B------:R-:W-:Y:S02]  /*0ac0*/  @!P5 IMAD.MOV.U32 R6, RZ, RZ, R5 ;  /* 0x000000ffff06d224 */ /* 0x000fe400078e0005 */
[----:B------:R-:W-:Y:S02]  /*0ad0*/  @!P4 IMAD.MOV.U32 R7, RZ, RZ, R2 ;  /* 0x000000ffff07c224 */ /* 0x000fe400078e0002 */
[----:B------:R-:W-:Y:S01]  /*0ae0*/  IMAD.U32 R3, RZ, RZ, UR5 ;  /* 0x00000005ff037e24 */ /* 0x000fe2000f8e00ff */
[----:B------:R0:W-:Y:S01]  /*0af0*/  STL [R1+0x200], R6 ;  /* 0x0002000601007387 */ /* 0x0001e20000100800 */
[----:B------:R-:W-:-:S03]  /*0b00*/  IMAD.U32 R4, RZ, RZ, UR4 ;  /* 0x00000004ff047e24 */ /* 0x000fc6000f8e00ff */
[----:B------:R0:W-:Y:S01]  /*0b10*/  STL [R1+0x204], R7 ;  /* 0x0002040701007387 */ /* 0x0001e20000100800 */
[----:B------:R-:W-:Y:S05]  /*0b20*/  @!P3 BRA `(.L_x_6) ;  /* 0x00000000000cb947 */ /* 0x000fea0003800000 */
[----:B------:R-:W-:Y:S01]  /*0b30*/  UCGABAR_WAIT ;  /* 0x0000000000007dc7 */ /* 0x000fe20008000000 */
[----:B------:R-:W-:Y:S01]  /*0b40*/  CCTL.IVALL ;  /* 0x00000000ff00798f */ /* 0x000fe20002000000 */
[----:B------:R-:W-:Y:S05]  /*0b50*/  BRA `(.L_x_7) ;  /* 0x0000000000047947 */ /* 0x000fea0003800000 */
.L_x_6:
[----:B------:R-:W-:Y:S06]  /*0b60*/  BAR.SYNC.DEFER_BLOCKING 0x0 ;  /* 0x0000000000007b1d */ /* 0x000fec0000010000 */
.L_x_7:
[----:B------:R-:W-:Y:S05]  /*0b70*/  @!P2 BRA `(.L_x_8) ;  /* 0x000001000024a947 */ /* 0x000fea0003800000 */
[----:B------:R-:W-:-:S06]  /*0b80*/  UISETP.GT.U32.AND UP0, UPT, UR16, 0x1, UPT ;  /* 0x000000011000788c */ /* 0x000fcc000bf04070 */
[----:B------:R-:W-:-:S13]  /*0b90*/  PLOP3.LUT P0, PT, PT, PT, UP0, 0x80, 0x0 ;  /* 0x000000000000781c */ /* 0x000fda0003f0f008 */
[----:B------:R-:W-:Y:S05]  /*0ba0*/  @P0 EXIT ;  /* 0x000000000000094d */ /* 0x000fea0003800000 */
[----:B------:R-:W-:Y:S01]  /*0bb0*/  ULDC.64 UR4, c[0x0][0x650] ;  /* 0x0001940000047ab9 */ /* 0x000fe20000000a00 */
[----:B------:R-:W-:Y:S01]  /*0bc0*/  UMOV UR42, 0xffffffff ;  /* 0xffffffff002a7882 */ /* 0x000fe20000000000 */
[----:B------:R-:W-:Y:S01]  /*0bd0*/  ISETP.GE.U32.AND P0, PT, R7, UR4, PT ;  /* 0x0000000407007c0c */ /* 0x000fe2000bf06070 */
[----:B------:R-:W-:Y:S01]  /*0be0*/  UMOV UR41, 0xffffffff ;  /* 0xffffffff00297882 */ /* 0x000fe20000000000 */
[----:B------:R-:W-:Y:S01]  /*0bf0*/  UMOV UR43, 0xffffffff ;  /* 0xffffffff002b7882 */ /* 0x000fe20000000000 */
[----:B------:R-:W-:Y:S02]  /*0c00*/  PRMT R0, RZ, 0x7610, R0 ;  /* 0x00007610ff007816 */ /* 0x000fe40000000000 */
[----:B------:R-:W-:-:S13]  /*0c10*/  ISETP.GE.U32.AND.EX P0, PT, R6, UR5, PT, P0 ;  /* 0x0000000506007c0c */ /* 0x000fda000bf06100 */
[----:B------:R-:W-:Y:S05]  /*0c20*/  @P0 BRA `(.L_x_9) ;  /* 0x0000000400480947 */ /* 0x000fea0003800000 */
[----:B------:R-:W-:Y:S01]  /*0c30*/  ULDC.64 UR16, c[0x0][0x628] ;  /* 0x00018a0000107ab9 */ /* 0x000fe20000000a00 */
[C---:B------:R-:W-:Y:S01]  /*0c40*/  R2UR UR19, R7.reuse ;  /* 0x00000000071372ca */ /* 0x040fe200000e0000 */
[----:B------:R-:W-:Y:S01]  /*0c50*/  ULDC UR18, c[0x0][0x630] ;  /* 0x00018c0000127ab9 */ /* 0x000fe20000000800 */
[----:B------:R-:W-:Y:S02]  /*0c60*/  ISETP.NE.U32.AND P0, PT, RZ, UR16, PT ;  /* 0x00000010ff007c0c */ /* 0x000fe4000bf05070 */
[----:B------:R-:W-:Y:S02]  /*0c70*/  R2UR UR4, R7 ;  /* 0x00000000070472ca */ /* 0x000fe400000e0000 */
[----:B------:R-:W-:Y:S02]  /*0c80*/  ISETP.NE.AND.EX P0, PT, RZ, UR17, PT, P0 ;  /* 0x00000011ff007c0c */ /* 0x000fe4000bf05300 */
[----:B------:R-:W-:-:S11]  /*0c90*/  R2UR UR5, R6 ;  /* 0x00000000060572ca */ /* 0x000fd600000e0000 */
[----:B------:R-:W-:Y:S05]  /*0ca0*/  @!P0 BRA `(.L_x_10) ;  /* 0x0000000000308947 */ /* 0x000fea0003800000 */
[----:B------:R-:W-:Y:S01]  /*0cb0*/  R2UR UR4, R7 ;  /* 0x00000000070472ca */ /* 0x000fe200000e0000 */
[----:B------:R-:W-:Y:S01]  /*0cc0*/  ULDC UR9, c[0x0][0x634] ;  /* 0x00018d0000097ab9 */ /* 0x000fe20000000800 */
[----:B------:R-:W-:-:S11]  /*0cd0*/  R2UR UR13, R6 ;  /* 0x00000000060d72ca */ /* 0x000fd600000e0000 */
[----:B------:R-:W-:-:S04]  /*0ce0*/  UIADD3 UR9, UP0, UR4, UR9, URZ ;  /* 0x0000000904097290 */ /* 0x000fc8000ff1e03f */
[----:B------:R-:W-:-:S04]  /*0cf0*/  UIADD3.X UR13, URZ, UR13, URZ, UP0, !UPT ;  /* 0x0000000d3f0d7290 */ /* 0x000fc800087fe43f */
[----:B------:R-:W-:-:S04]  /*0d00*/  UIMAD.WIDE.U32 UR4, UR13, UR16, URZ ;  /* 0x000000100d0472a5 */ /* 0x000fc8000f8e003f */
[----:B------:R-:W-:Y:S02]  /*0d10*/  UIMAD.WIDE.U32 UR6, UP0, UR9, UR17, UR4 ;  /* 0x00000011090672a5 */ /* 0x000fe4000f800004 */
[----:B------:R-:W-:Y:S02]  /*0d20*/  UIMAD.WIDE.U32 UR4, UR9, UR16, URZ ;  /* 0x00000010090472a5 */ /* 0x000fe4000f8e003f */
[----:B------:R-:W-:Y:S02]  /*0d30*/  UIADD3.X UR15, URZ, URZ, URZ, UP0, !UPT ;  /* 0x0000003f3f0f7290 */ /* 0x000fe400087fe43f */
[----:B------:R-:W-:Y:S01]  /*0d40*/  UIADD3 URZ, UP0, UR5, UR6, URZ ;  /* 0x00000006053f7290 */ /* 0x000fe2000ff1e03f */
[----:B------:R-:W-:-:S03]  /*0d50*/  UMOV UR14, UR7 ;  /* 0x00000007000e7c82 */ /* 0x000fc60008000000 */
[----:B------:R-:W-:-:S12]  /*0d60*/  UIMAD.WIDE.U32.X UR4, UR13, UR17, UR14, UP0 ;  /* 0x000000110d0472a5 */ /* 0x000fd800080e040e */
.L_x_10:
[----:B------:R-:W-:Y:S01]  /*0d70*/  USHF.R.U64 UR43, UR4, UR18, UR5 ;  /* 0x00000012042b7299 */ /* 0x000fe20008001205 */
[----:B------:R-:W-:Y:S01]  /*0d80*/  R2UR UR7, R6 ;  /* 0x00000000060772ca */ /* 0x000fe200000e0000 */
[----:B------:R-:W-:Y:S02]  /*0d90*/  USHF.R.U32.HI UR4, URZ, UR18, UR5 ;  /* 0x000000123f047299 */ /* 0x000fe40008011605 */
[----:B------:R-:W-:Y:S01]  /*0da0*/  UIADD3 UR5, UP0, URZ, -UR43, URZ ;  /* 0x8000002b3f057290 */ /* 0x000fe2000ff1e03f */
[----:B------:R-:W-:Y:S01]  /*0db0*/  ULDC.64 UR14, c[0x0][0x620] ;  /* 0x00018800000e7ab9 */ /* 0x000fe20000000a00 */
[----:B------:R-:W-:Y:S02]  /*0dc0*/  UMOV UR6, UR19 ;  /* 0x0000001300067c82 */ /* 0x000fe40008000000 */
[----:B------:R-:W-:Y:S01]  /*0dd0*/  UIADD3.X UR4, URZ, ~UR4, URZ, UP0, !UPT ;  /* 0x800000043f047290 */ /* 0x000fe200087fe43f */
[----:B------:R-:W-:Y:S01]  /*0de0*/  ULDC UR9, c[0x0][0x618] ;  /* 0x0001860000097ab9 */ /* 0x000fe20000000800 */
[----:B------:R-:W-:-:S02]  /*0df0*/  UIMAD UR12, UR11, UR12, UR10 ;  /* 0x0000000c0b0c72a4 */ /* 0x000fc4000f8e020a */
[----:B------:R-:W-:Y:S02]  /*0e00*/  UIMAD UR4, UR4, UR14, URZ ;  /* 0x0000000e040472a4 */ /* 0x000fe4000f8e023f */
[----:B------:R-:W-:Y:S02]  /*0e10*/  UIMAD.WIDE.U32 UR6, UR5, UR14, UR6 ;  /* 0x0000000e050672a5 */ /* 0x000fe4000f8e0006 */
[----:B------:R-:W-:Y:S01]  /*0e20*/  UIMAD UR4, UR5, UR15, UR4 ;  /* 0x0000000f050472a4 */ /* 0x000fe2000f8e0204 */
[----:B------:R-:W-:Y:S01]  /*0e30*/  ULDC UR10, c[0x0][0x608] ;  /* 0x00018200000a7ab9 */ /* 0x000fe20000000800 */
[----:B------:R-:W-:Y:S02]  /*0e40*/  ULDC UR18, c[0x0][0x658] ;  /* 0x0001960000127ab9 */ /* 0x000fe40000000800 */
[----:B------:R-:W-:Y:S01]  /*0e50*/  UIADD3 UR7, UR7, UR4, URZ ;  /* 0x0000000407077290 */ /* 0x000fe2000fffe03f */
[----:B------:R-:W-:Y:S02]  /*0e60*/  UMOV UR11, 0xffffffff ;  /* 0xffffffff000b7882 */ /* 0x000fe40000000000 */
[----:B------:R-:W-:Y:S01]  /*0e70*/  ULDC.64 UR4, c[0x0][0x640] ;  /* 0x0001900000047ab9 */ /* 0x000fe20000000a00 */
[----:B------:R-:W-:Y:S01]  /*0e80*/  USHF.R.U64 UR16, UR6, UR9, UR7 ;  /* 0x0000000906107299 */ /* 0x000fe20008001207 */
[----:B------:R-:W-:Y:S01]  /*0e90*/  ISETP.NE.U32.AND P0, PT, RZ, UR4, PT ;  /* 0x00000004ff007c0c */ /* 0x000fe2000bf05070 */
[----:B------:R-:W-:-:S02]  /*0ea0*/  USHF.R.U32.HI UR7, URZ, UR9, UR7 ;  /* 0x000000093f077299 */ /* 0x000fc40008011607 */
[----:B------:R-:W-:Y:S01]  /*0eb0*/  USHF.L.U32 UR6, UR11, UR18, URZ ;  /* 0x000000120b067299 */ /* 0x000fe2000800063f */
[----:B------:R-:W-:Y:S01]  /*0ec0*/  ISETP.NE.AND.EX P0, PT, RZ, UR5, PT, P0 ;  /* 0x00000005ff007c0c */ /* 0x000fe2000bf05300 */
[----:B------:R-:W-:Y:S02]  /*0ed0*/  USHF.R.U64 UR22, UR16, UR10, UR7 ;  /* 0x0000000a10167299 */ /* 0x000fe40008001207 */
[----:B------:R-:W-:Y:S02]  /*0ee0*/  USHF.R.U32.HI UR7, URZ, UR10, UR7 ;  /* 0x0000000a3f077299 */ /* 0x000fe40008011607 */
[----:B------:R-:W-:Y:S02]  /*0ef0*/  UISETP.NE.AND UP1, UPT, UR46, URZ, UPT ;  /* 0x0000003f2e00728c */ /* 0x000fe4000bf25270 */
[----:B------:R-:W-:Y:S01]  /*0f00*/  USHF.R.U64 UR23, UR22, UR18, UR7 ;  /* 0x0000001216177299 */ /* 0x000fe20008001207 */
[----:B------:R-:W-:Y:S01]  /*0f10*/  ULDC UR17, c[0x0][0x600] ;  /* 0x0001800000117ab9 */ /* 0x000fe20000000800 */
[----:B------:R-:W-:-:S02]  /*0f20*/  ULOP3.LUT UR13, URZ, UR6, URZ, 0x33, !UPT ;  /* 0x000000063f0d7292 */ /* 0x000fc4000f8e333f */
[----:B------:R-:W-:Y:S02]  /*0f30*/  UIADD3 UR15, UR17, -0x1, URZ ;  /* 0xffffffff110f7890 */ /* 0x000fe4000fffe03f */
[----:B------:R-:W-:Y:S02]  /*0f40*/  USEL UR12, UR8, UR12, !UP1 ;  /* 0x0000000c080c7287 */ /* 0x000fe4000c800000 */
[----:B------:R-:W-:Y:S01]  /*0f50*/  USHF.R.U32.HI UR7, URZ, UR18, UR7 ;  /* 0x000000123f077299 */ /* 0x000fe20008011607 */
[----:B------:R-:W-:Y:S01]  /*0f60*/  ULDC UR19, c[0x0][0x648] ;  /* 0x0001920000137ab9 */ /* 0x000fe20000000800 */
[----:B------:R-:W-:Y:S01]  /*0f70*/  ULDC UR20, c[0x0][0x638] ;  /* 0x00018e0000147ab9 */ /* 0x000fe20000000800 */
[----:B------:R-:W-:Y:S01]  /*0f80*/  UMOV UR21, 0x1 ;  /* 0x0000000100157882 */ /* 0x000fe20000000000 */
[----:B------:R-:W-:Y:S01]  /*0f90*/  UMOV UR6, UR23 ;  /* 0x0000001700067c82 */ /* 0x000fe20008000000 */
[----:B------:R-:W-:Y:S07]  /*0fa0*/  @!P0 BRA `(.L_x_11) ;  /* 0x0000000000308947 */ /* 0x000fee0003800000 */
[----:B------:R-:W-:Y:S02]  /*0fb0*/  ULDC UR10, c[0x0][0x64c] ;  /* 0x00019300000a7ab9 */ /* 0x000fe40000000800 */
        /* <DEDUP_REMOVED lines=8> */
[----:B------:R-:W-:-:S07]  /*1040*/  UIMAD.WIDE.U32.X UR4, UR14, UR5, UR10, UP0 ;  /* 0x000000050e0472a5 */ /* 0x000fce00080e040a */
[----:B------:R-:W-:Y:S01]  /*1050*/  UMOV UR6, UR4 ;  /* 0x0000000400067c82 */ /* 0x000fe20008000000 */
[----:B------:R-:W-:-:S05]  /*1060*/  UMOV UR7, UR5 ;  /* 0x0000000500077c82 */ /* 0x000fca0008000000 */
.L_x_11:
[----:B------:R-:W-:Y:S01]  /*1070*/  USHF.R.U64 UR5, UR6, UR19, UR7 ;  /* 0x0000001306057299 */ /* 0x000fe20008001207 */
[----:B------:R-:W-:Y:S01]  /*1080*/  IMAD.MOV.U32 R0, RZ, RZ, 0x1 ;  /* 0x00000001ff007424 */ /* 0x000fe200078e00ff */
[----:B------:R-:W-:Y:S02]  /*1090*/  USHF.L.U32 UR4, UR21, UR18, URZ ;  /* 0x0000001215047299 */ /* 0x000fe4000800063f */
[----:B------:R-:W-:Y:S02]  /*10a0*/  ULOP3.LUT UR13, UR22, UR13, URZ, 0xc0, !UPT ;  /* 0x0000000d160d7292 */ /* 0x000fe4000f8ec03f */
[----:B------:R-:W-:Y:S02]  /*10b0*/  UIADD3 UR6, -UR5, URZ, URZ ;  /* 0x0000003f05067290 */ /* 0x000fe4000fffe13f */
[----:B------:R-:W-:Y:S02]  /*10c0*/  UIMAD UR13, UR4, UR5, UR13 ;  /* 0x00000005040d72a4 */ /* 0x000fe4000f8e020d */
[----:B------:R-:W-:-:S02]  /*10d0*/  ULOP3.LUT UR15, UR16, UR15, URZ, 0xc0, !UPT ;  /* 0x0000000f100f7292 */ /* 0x000fc4000f8ec03f */
[----:B------:R-:W-:Y:S01]  /*10e0*/  UIMAD UR4, UR6, UR20, UR23 ;  /* 0x00000014060472a4 */ /* 0x000fe2000f8e0217 */
[----:B------:R-:W-:Y:S01]  /*10f0*/  ULDC UR5, c[0x0][0x610] ;  /* 0x0001840000057ab9 */ /* 0x000fe20000000800 */
[----:B------:R-:W-:Y:S02]  /*1100*/  UISETP.NE.AND UP0, UPT, UR46, URZ, UPT ;  /* 0x0000003f2e00728c */ /* 0x000fe4000bf05270 */
[----:B------:R-:W-:Y:S02]  /*1110*/  UIMAD UR12, UR13, UR5, UR12 ;  /* 0x000000050d0c72a4 */ /* 0x000fe4000f8e020c */
[----:B------:R-:W-:-:S04]  /*1120*/  UIMAD UR4, UR4, UR17, UR15 ;  /* 0x00000011040472a4 */ /* 0x000fc8000f8e020f */
[----:B------:R-:W-:Y:S02]  /*1130*/  USEL UR41, UR4, UR12, !UP0 ;  /* 0x0000000c04297287 */ /* 0x000fe4000c000000 */
[----:B------:R-:W-:-:S12]  /*1140*/  USEL UR42, UR12, UR4, !UP0 ;  /* 0x000000040c2a7287 */ /* 0x000fd8000c000000 */
.L_x_9:
[----:B------:R-:W-:-:S08]  /*1150*/  NOP ;  /* 0x0000000000007918 */ /* 0x000fd00000000000 */
[----:B------:R-:W1:Y:S02]  /*1160*/  USETMAXREG.TRY_ALLOC.CTAPOOL UP0, 0xf0 ;  /* 0x000000f0000079c8 */ /* 0x000e640008000600 */
[----:B-1----:R-:W-:-:S13]  /*1170*/  PLOP3.LUT P0, PT, PT, PT, UP0, 0x80, 0x0 ;  /* 0x000000000000781c */ /* 0x002fda0003f0f008 */
[----:B------:R-:W-:Y:S05]  /*1180*/  @!P0 BRA `(.L_x_9) ;  /* 0xfffffffc00f08947 */ /* 0x000fea000383ffff */
[----:B------:R-:W-:Y:S01]  /*1190*/  ULDC.64 UR4, c[0x0][0x598] ;  /* 0x0001660000047ab9 */ /* 0x000fe20000000a00 */
[----:B------:R-:W-:Y:S01]  /*11a0*/  ULDC.64 UR36, c[0x0][0x208] ;  /* 0x0000820000247ab9 */ /* 0x000fe20000000a00 */
[----:B------:R-:W-:-:S04]  /*11b0*/  ISETP.NE.U32.AND P0, PT, RZ, UR4, PT ;  /* 0x00000004ff007c0c */ /* 0x000fc8000bf05070 */
[----:B------:R-:W-:-:S13]  /*11c0*/  ISETP.NE.AND.EX P0, PT, RZ, UR5, PT, P0 ;  /* 0x00000005ff007c0c */ /* 0x000fda000bf05300 */
[----:B------:R-:W-:Y:S05]  /*11d0*/  @!P0 BRA `(.L_x_12) ;  /* 0x00000000001c8947 */ /* 0x000fea0003800000 */
[----:B------:R-:W1:Y:S02]  /*11e0*/  LDC.64 R2, c[0x0][0x598] ;  /* 0x00016600ff027b82 */ /* 0x000e640000000a00 */
[----:B-1----:R-:W2:Y:S02]  /*11f0*/  LDG.E.64 R2, desc[UR36][R2.64] ;  /* 0x0000002402027981 */ /* 0x002ea4000c1e1b00 */
[----:B--2---:R-:W-:-:S04]  /*1200*/  ISETP.NE.U32.AND P0, PT, R2, RZ, PT ;  /* 0x000000ff0200720c */ /* 0x004fc80003f05070 */
[----:B------:R-:W-:-:S13]  /*1210*/  ISETP.NE.AND.EX P0, PT, R3, RZ, PT, P0 ;  /* 0x000000ff0300720c */ /* 0x000fda0003f05300 */
[----:B------:R-:W-:Y:S05]  /*1220*/  @!P0 BRA `(.L_x_12) ;  /* 0x0000000000088947 */ /* 0x000fea0003800000 */
[----:B------:R1:W5:Y:S01]  /*1230*/  LD.E R17, desc[UR36][R2.64] ;  /* 0x0000002402117980 */ /* 0x000362000c101900 */
[----:B------:R-:W-:Y:S05]  /*1240*/  BRA `(.L_x_13) ;  /* 0x0000000000247947 */ /* 0x000fea0003800000 */
.L_x_12:
[----:B------:R-:W-:Y:S02]  /*1250*/  ULDC.64 UR4, c[0x0][0x588] ;  /* 0x0001620000047ab9 */ /* 0x000fe40000000a00 */
[----:B------:R-:W-:-:S04]  /*1260*/  ISETP.NE.U32.AND P0, PT, RZ, UR4, PT ;  /* 0x00000004ff007c0c */ /* 0x000fc8000bf05070 */
[----:B------:R-:W-:-:S13]  /*1270*/  ISETP.NE.AND.EX P0, PT, RZ, UR5, PT, P0 ;  /* 0x00000005ff007c0c */ /* 0x000fda000bf05300 */
[----:B------:R-:W-:Y:S05]  /*1280*/  @!P0 BRA `(.L_x_14) ;  /* 0x00000000000c8947 */ /* 0x000fea0003800000 */
[----:B------:R-:W1:Y:S02]  /*1290*/  LDC.64 R2, c[0x0][0x588] ;  /* 0x00016200ff027b82 */ /* 0x000e640000000a00 */
[----:B-1----:R2:W5:Y:S01]  /*12a0*/  LDG.E R17, desc[UR36][R2.64] ;  /* 0x0000002402117981 */ /* 0x002562000c1e1900 */
[----:B------:R-:W-:Y:S05]  /*12b0*/  BRA `(.L_x_13) ;  /* 0x0000000000087947 */ /* 0x000fea0003800000 */
.L_x_14:
[----:B------:R-:W-:Y:S02]  /*12c0*/  ULDC UR4, c[0x0][0x580] ;  /* 0x0001600000047ab9 */ /* 0x000fe40000000800 */
[----:B------:R-:W-:-:S07]  /*12d0*/  IMAD.U32 R17, RZ, RZ, UR4 ;  /* 0x00000004ff117e24 */ /* 0x000fce000f8e00ff */
.L_x_13:
[----:B------:R-:W-:Y:S02]  /*12e0*/  ULDC.64 UR4, c[0x0][0x5a0] ;  /* 0x0001680000047ab9 */ /* 0x000fe40000000a00 */
[----:B------:R-:W-:-:S04]  /*12f0*/  ISETP.NE.U32.AND P0, PT, RZ, UR4, PT ;  /* 0x00000004ff007c0c */ /* 0x000fc8000bf05070 */
[----:B------:R-:W-:-:S13]  /*1300*/  ISETP.NE.AND.EX P0, PT, RZ, UR5, PT, P0 ;  /* 0x00000005ff007c0c */ /* 0x000fda000bf05300 */
[----:B------:R-:W-:Y:S05]  /*1310*/  @!P0 BRA `(.L_x_15) ;  /* 0x00000000001c8947 */ /* 0x000fea0003800000 */
[----:B-12---:R-:W1:Y:S02]  /*1320*/  LDC.64 R2, c[0x0][0x5a0] ;  /* 0x00016800ff027b82 */ /* 0x006e640000000a00 */
[----:B-1----:R-:W2:Y:S02]  /*1330*/  LDG.E.64 R2, desc[UR36][R2.64] ;  /* 0x0000002402027981 */ /* 0x002ea4000c1e1b00 */
[----:B--2---:R-:W-:-:S04]  /*1340*/  ISETP.NE.U32.AND P0, PT, R2, RZ, PT ;  /* 0x000000ff0200720c */ /* 0x004fc80003f05070 */
[----:B------:R-:W-:-:S13]  /*1350*/  ISETP.NE.AND.EX P0, PT, R3, RZ, PT, P0 ;  /* 0x000000ff0300720c */ /* 0x000fda0003f05300 */
[----:B------:R-:W-:Y:S05]  /*1360*/  @!P0 BRA `(.L_x_15) ;  /* 0x0000000000088947 */ /* 0x000fea0003800000 */
[----:B------:R1:W5:Y:S01]  /*1370*/  LD.E R18, desc[UR36][R2.64] ;  /* 0x0000002402127980 */ /* 0x000362000c101900 */
[----:B------:R-:W-:Y:S05]  /*1380*/  BRA `(.L_x_16) ;  /* 0x0000000000247947 */ /* 0x000fea0003800000 */
.L_x_15:
[----:B------:R-:W-:Y:S02]  /*1390*/  ULDC.64 UR4, c[0x0][0x590] ;  /* 0x0001640000047ab9 */ /* 0x000fe40000000a00 */
[----:B------:R-:W-:-:S04]  /*13a0*/  ISETP.NE.U32.AND P0, PT, RZ, UR4, PT ;  /* 0x00000004ff007c0c */ /* 0x000fc8000bf05070 */
[----:B------:R-:W-:-:S13]  /*13b0*/  ISETP.NE.AND.EX P0, PT, RZ, UR5, PT, P0 ;  /* 0x00000005ff007c0c */ /* 0x000fda000bf05300 */
[----:B------:R-:W-:Y:S05]  /*13c0*/  @!P0 BRA `(.L_x_17) ;  /* 0x00000000000c8947 */ /* 0x000fea0003800000 */
[----:B-12---:R-:W1:Y:S02]  /*13d0*/  LDC.64 R2, c[0x0][0x590] ;  /* 0x00016400ff027b82 */ /* 0x006e640000000a00 */
[----:B-1----:R2:W5:Y:S01]  /*13e0*/  LDG.E R18, desc[UR36][R2.64] ;  /* 0x0000002402127981 */ /* 0x002562000c1e1900 */
[----:B------:R-:W-:Y:S05]  /*13f0*/  BRA `(.L_x_16) ;  /* 0x0000000000087947 */ /* 0x000fea0003800000 */
.L_x_17:
[----:B------:R-:W-:Y:S02]  /*1400*/  ULDC UR4, c[0x0][0x584] ;  /* 0x0001610000047ab9 */ /* 0x000fe40000000800 */
[----:B------:R-:W-:-:S07]  /*1410*/  IMAD.U32 R18, RZ, RZ, UR4 ;  /* 0x00000004ff127e24 */ /* 0x000fce000f8e00ff */
.L_x_16:
[----:B------:R-:W-:-:S13]  /*1420*/  LOP3.LUT P0, RZ, R0, 0xff, RZ, 0xc0, !PT ;  /* 0x000000ff00ff7812 */ /* 0x000fda000780c0ff */
[----:B------:R-:W-:Y:S05]  /*1430*/  @!P0 EXIT ;  /* 0x000000000000894d */ /* 0x000fea0003800000 */
[----:B------:R-:W-:Y:S01]  /*1440*/  ULDC UR4, c[0x0][0x28c] ;  /* 0x0000a30000047ab9 */ /* 0x000fe20000000800 */
[----:B------:R-:W-:Y:S01]  /*1450*/  UMOV UR38, URZ ;  /* 0x0000003f00267c82 */ /* 0x000fe20008000000 */
[----:B------:R-:W-:Y:S01]  /*1460*/  UIADD3 UR4, UR4, 0x1f, URZ ;  /* 0x0000001f04047890 */ /* 0x000fe2000fffe03f */
[----:B------:R-:W-:-:S03]  /*1470*/  UMOV UR39, URZ ;  /* 0x0000003f00277c82 */ /* 0x000fc60008000000 */
[----:B------:R-:W-:-:S04]  /*1480*/  USHF.R.S32.HI UR5, URZ, 0x1f, UR4 ;  /* 0x0000001f3f057899 */ /* 0x000fc80008011404 */
[----:B------:R-:W-:-:S04]  /*1490*/  ULEA.HI UR5, UR5, UR4, URZ, 0x5 ;  /* 0x0000000405057291 */ /* 0x000fc8000f8f283f */
[----:B------:R-:W-:-:S12]  /*14a0*/  USHF.R.S32.HI UR44, URZ, 0x5, UR5 ;  /* 0x000000053f2c7899 */ /* 0x000fd80008011405 */
.L_x_553:
[----:B------:R-:W3:Y:S01]  /*14b0*/  S2R R0, SR_TID.X ;  /* 0x0000000000007919 */ /* 0x000ee20000002100 */
[----:B----4-:R-:W4:Y:S01]  /*14c0*/  S2UR UR7, SR_CgaCtaId ;  /* 0x00000000000779c3 */ /* 0x010f220000008800 */
[----:B------:R-:W-:Y:S02]  /*14d0*/  UMOV UR6, 0x400 ;  /* 0x0000040000067882 */ /* 0x000fe40000000000 */
[----:B----4-:R-:W-:Y:S01]  /*14e0*/  ULEA UR6, UR7, UR6, 0x18 ;  /* 0x0000000607067291 */ /* 0x010fe2000f8ec03f */
[----:B---3--:R-:W-:-:S04]  /*14f0*/  LOP3.LUT R0, R0, 0x80, RZ, 0xc0, !PT ;  /* 0x0000008000007812 */ /* 0x008fc800078ec0ff */
[----:B------:R-:W-:-:S06]  /*1500*/  SHF.R.U32.HI R0, RZ, 0x7, R0 ;  /* 0x00000007ff007819 */ /* 0x000fcc0000011600 */
[----:B------:R-:W3:Y:S02]  /*1510*/  SHFL.IDX PT, R0, R0, RZ, 0x1f ;  /* 0x00001fff00007589 */ /* 0x000ee400000e0000 */
[----:B---3--:R-:W-:-:S13]  /*1520*/  R2UR UR4, R0 ;  /* 0x00000000000472ca */ /* 0x008fda00000e0000 */
[----:B------:R-:W-:-:S04]  /*1530*/  ULEA.HI UR5, UR4, UR4, URZ, 0x1 ;  /* 0x0000000404057291 */ /* 0x000fc8000f8f083f */
[----:B------:R-:W-:-:S04]  /*1540*/  ULOP3.LUT UR5, UR5, 0x1ffffe, URZ, 0xc0, !UPT ;  /* 0x001ffffe05057892 */ /* 0x000fc8000f8ec03f */
[----:B------:R-:W-:-:S03]  /*1550*/  UIADD3 UR5, UR4, -UR5, URZ ;  /* 0x8000000504057290 */ /* 0x000fc6000fffe03f */
[----:B------:R-:W-:Y:S01]  /*1560*/  ULDC UR4, c[0x0][0x28c] ;  /* 0x0000a30000047ab9 */ /* 0x000fe20000000800 */
[----:B------:R-:W-:Y:S01]  /*1570*/  ULEA UR5, UR5, UR6, 0xb ;  /* 0x0000000605057291 */ /* 0x000fe2000f8e583f */
[----:B------:R-:W-:-:S03]  /*1580*/  ISETP.LT.AND P0, PT, RZ, UR4, PT ;  /* 0x00000004ff007c0c */ /* 0x000fc6000bf01270 */
[----:B------:R-:W-:-:S04]  /*1590*/  UIADD3 UR5, UR5, 0x200, URZ ;  /* 0x0000020005057890 */ /* 0x000fc8000fffe03f */
[----:B------:R-:W-:-:S04]  /*15a0*/  USHF.R.U32.HI UR5, URZ, 0x4, UR5 ;  /* 0x000000043f057899 */ /* 0x000fc80008011605 */
[----:B------:R-:W-:-:S04]  /*15b0*/  ULOP3.LUT UR5, UR5, 0x3fff, URZ, 0xc0, !UPT ;  /* 0x00003fff05057892 */ /* 0x000fc8000f8ec03f */
[----:B------:R-:W-:Y:S01]  /*15c0*/  ULOP3.LUT UR45, UR5, 0x10000, URZ, 0xfc, !UPT ;  /* 0x00010000052d7892 */ /* 0x000fe2000f8efc3f */
[----:B------:R-:W-:Y:S11]  /*15d0*/  @P0 BRA `(.L_x_18) ;  /* 0x0000000000400947 */ /* 0x000ff60003800000 */
[----:B------:R-:W-:Y:S01]  /*15e0*/  MOV R0, 0x0 ;  /* 0x0000000000007802 */ /* 0x000fe20000000f00 */
[----:B------:R-:W-:Y:S01]  /*15f0*/  ULDC.64 UR4, c[0x4][0x68] ;  /* 0x01001a0000047ab9 */ /* 0x000fe20000000a00 */
[----:B------:R-:W-:Y:S01]  /*1600*/  ULDC.64 UR6, c[0x4][0x8] ;  /* 0x0100020000067ab9 */ /* 0x000fe20000000a00 */
[----:B------:R-:W-:Y:S01]  /*1610*/  IMAD.U32 R4, RZ, RZ, UR4 ;  /* 0x00000004ff047e24 */ /* 0x000fe2000f8e00ff */
[----:B-12---:R1:W2:Y:S01]  /*1620*/  LDC.64 R2, c[0x4][R0] ;  /* 0x0100000000027b82 */ /* 0x0062a20000000a00 */
[----:B------:R-:W-:Y:S01]  /*1630*/  IMAD.U32 R5, RZ, RZ, UR5 ;  /* 0x00000005ff057e24 */ /* 0x000fe2000f8e00ff */
[----:B------:R-:W-:Y:S01]  /*1640*/  ULDC.64 UR4, c[0x4][0x70] ;  /* 0x01001c0000047ab9 */ /* 0x000fe20000000a00 */
[----:B------:R-:W-:Y:S02]  /*1650*/  IMAD.U32 R10, RZ, RZ, UR6 ;  /* 0x00000006ff0a7e24 */ /* 0x000fe4000f8e00ff */
[----:B0-----:R-:W-:Y:S02]  /*1660*/  IMAD.U32 R6, RZ, RZ, UR4 ;  /* 0x00000004ff067e24 */ /* 0x001fe4000f8e00ff */
[----:B------:R-:W-:-:S02]  /*1670*/  IMAD.U32 R7, RZ, RZ, UR5 ;  /* 0x00000005ff077e24 */ /* 0x000fc4000f8e00ff */
[----:B------:R-:W-:Y:S02]  /*1680*/  IMAD.U32 R11, RZ, RZ, UR7 ;  /* 0x00000007ff0b7e24 */ /* 0x000fe4000f8e00ff */
[----:B------:R-:W-:Y:S02]  /*1690*/  IMAD.MOV.U32 R8, RZ, RZ, 0x1e1 ;  /* 0x000001e1ff087424 */ /* 0x000fe400078e00ff */
[----:B------:R-:W-:Y:S02]  /*16a0*/  IMAD.MOV.U32 R12, RZ, RZ, 0x1 ;  /* 0x00000001ff0c7424 */ /* 0x000fe400078e00ff */
[----:B-1----:R-:W-:-:S07]  /*16b0*/  IMAD.MOV.U32 R13, RZ, RZ, RZ ;  /* 0x000000ffff0d7224 */ /* 0x002fce00078e00ff */
[----:B------:R-:W-:-:S07]  /*16c0*/  LEPC R20, `(.L_x_18) ;  /* 0x000000001014794e */ /* 0x000fce0000000000 */
[----:B--2--5:R-:W-:Y:S05]  /*16d0*/  CALL.ABS.NOINC R2 ;  /* 0x0000000002007343 */ /* 0x024fea0003c00000 */
.L_x_18:
[----:B------:R-:W-:-:S06]  /*16e0*/  ULOP3.LUT UR4, UR40, 0x1, URZ, 0xfc, !UPT ;  /* 0x0000000128047892 */ /* 0x000fcc000f8efc3f */
[----:B------:R-:W-:-:S05]  /*16f0*/  IMAD.U32 R0, RZ, RZ, UR4 ;  /* 0x00000004ff007e24 */ /* 0x000fca000f8e00ff */
[----:B------:R-:W-:-:S13]  /*1700*/  ISETP.NE.AND P0, PT, R0, 0x3, PT ;  /* 0x000000030000780c */ /* 0x000fda0003f05270 */
[----:B------:R-:W-:Y:S05]  /*1710*/  @!P0 BRA `(.L_x_19) ;  /* 0x0000000000048947 */ /* 0x000fea0003800000 */
[----:B------:R-:W-:Y:S01]  /*1720*/  BPT.TRAP 0x1 ;  /* 0x000000040000795c */ /* 0x000fe20000300000 */
.L_x_19:
[----:B------:R-:W3:Y:S01]  /*1730*/  S2UR UR5, SR_CgaCtaId ;  /* 0x00000000000579c3 */ /* 0x000ee20000008800 */
[----:B------:R-:W-:Y:S01]  /*1740*/  UMOV UR4, 0x400 ;  /* 0x0000040000047882 */ /* 0x000fe20000000000 */
[----:B-12---:R-:W-:Y:S02]  /*1750*/  IMAD.U32 R2, RZ, RZ, UR38 ;  /* 0x00000026ff027e24 */ /* 0x006fe4000f8e00ff */
[----:B------:R-:W-:-:S03]  /*1760*/  IMAD.U32 R3, RZ, RZ, UR39 ;  /* 0x00000027ff037e24 */ /* 0x000fc6000f8e00ff */
[----:B------:R-:W-:Y:S01]  /*1770*/  SHF.L.U32 R2, R2, 0x1f, RZ ;  /* 0x0000001f02027819 */ /* 0x000fe200000006ff */
[----:B---3--:R-:W-:-:S06]  /*1780*/  ULEA UR4, UR5, UR4, 0x18 ;  /* 0x0000000405047291 */ /* 0x008fcc000f8ec03f */
[----:B------:R-:W-:-:S04]  /*1790*/  IMAD.U32 R0, RZ, RZ, UR4 ;  /* 0x00000004ff007e24 */ /* 0x000fc8000f8e00ff */
[----:B------:R-:W-:-:S04]  /*17a0*/  IMAD R3, R3, 0x8, R0 ;  /* 0x0000000803037824 */ /* 0x000fc800078e0200 */
[----:B------:R1:W2:Y:S01]  /*17b0*/  SYNCS.PHASECHK.TRANS64.TRYWAIT P1, [R3+URZ], R2 ;  /* 0x00000002030075a7 */ /* 0x0002a2000802017f */
[----:B------:R-:W-:Y:S05]  /*17c0*/  @!P0 BRA `(.L_x_20) ;  /* 0x0000000000048947 */ /* 0x000fea0003800000 */
[----:B------:R-:W-:Y:S01]  /*17d0*/  BPT.TRAP 0x1 ;  /* 0x000000040000795c */ /* 0x000fe20000300000 */
.L_x_20:
[----:B--2---:R-:W-:Y:S05]  /*17e0*/  @P1 BRA `(.L_x_21) ;  /* 0x0000000000081947 */ /* 0x004fea0003800000 */
[----:B------:R-:W2:Y:S02]  /*17f0*/  SYNCS.PHASECHK.TRANS64.TRYWAIT P1, [R3+URZ], R2 ;  /* 0x00000002030075a7 */ /* 0x000ea4000802017f */
[----:B--2---:R-:W-:Y:S05]  /*1800*/  @!P1 BRA `(.L_x_22) ;  /* 0x00000110003c9947 */ /* 0x004fea0003800000 */
.L_x_21:
[----:B------:R-:W-:-:S04]  /*1810*/  UISETP.LT.AND UP0, UPT, UR44, 0x1, UPT ;  /* 0x000000012c00788c */ /* 0x000fc8000bf01270 */
[----:B------:R-:W-:-:S06]  /*1820*/  USEL UR4, UR44, 0x1, UP0 ;  /* 0x000000012c047887 */ /* 0x000fcc0008000000 */
[----:B------:R-:W-:Y:S01]  /*1830*/  IMAD.U32 R4, RZ, RZ, UR4 ;  /* 0x00000004ff047e24 */ /* 0x000fe2000f8e00ff */
[----:B------:R-:W-:Y:S05]  /*1840*/  WARPSYNC.ALL ;  /* 0x0000000000007948 */ /* 0x000fea0003800000 */
[----:B------:R-:W-:-:S04]  /*1850*/  IADD3 R4, -R4, UR44, RZ ;  /* 0x0000002c04047c10 */ /* 0x000fc8000fffe1ff */
[----:B------:R-:W-:Y:S02]  /*1860*/  ISETP.GE.AND P1, PT, R4, 0x1, PT ;  /* 0x000000010400780c */ /* 0x000fe40003f26270 */
[----:B------:R-:W-:Y:S01]  /*1870*/  R2UR UR4, R0 ;  /* 0x00000000000472ca */ /* 0x000fe200000e0000 */
[----:B------:R-:W-:Y:S01]  /*1880*/  WARPGROUP.ARRIVE ;  /* 0x00000000000079c5 */ /* 0x000fe20000000000 */
[----:B------:R-:W-:Y:S01]  /*1890*/  UMOV UR5, 0xc0000010 ;  /* 0xc000001000057882 */ /* 0x000fe20000000000 */
[----:B------:R-:W-:-:S10]  /*18a0*/  UMOV UR7, 0xc0000010 ;  /* 0xc000001000077882 */ /* 0x000fd40000000000 */
[----:B------:R-:W-:-:S04]  /*18b0*/  UIADD3 UR4, UR4, 0x1c200, URZ ;  /* 0x0001c20004047890 */ /* 0x000fc8000fffe03f */
[----:B------:R-:W-:-:S04]  /*18c0*/  USHF.R.U32.HI UR4, URZ, 0x4, UR4 ;  /* 0x000000043f047899 */ /* 0x000fc80008011604 */
[----:B------:R-:W-:-:S04]  /*18d0*/  ULOP3.LUT UR4, UR4, 0x3fff, URZ, 0xc0, !UPT ;  /* 0x00003fff04047892 */ /* 0x000fc8000f8ec03f */
[----:B------:R-:W-:Y:S02]  /*18e0*/  ULOP3.LUT UR9, UR4, 0x10000, URZ, 0xfc, !UPT ;  /* 0x0001000004097892 */ /* 0x000fe4000f8efc3f */
[----:B------:R-:W-:Y:S02]  /*18f0*/  ULEA UR4, UR39, UR45, 0x9 ;  /* 0x0000002d27047291 */ /* 0x000fe4000f8e483f */
[----:B------:R-:W-:-:S09]  /*1900*/  ULEA UR6, UR39, UR9, 0x9 ;  /* 0x0000000927067291 */ /* 0x000fd2000f8e483f */
[----:B------:R-:W-:Y:S01]  /*1910*/  IGMMA.64x256x32.S8.S8 R24, gdesc[UR4], RZ, !UPT, gsb0 ;  /* 0x06600000041879f1 */ /* 0x000fe2000c0410ff */
[----:B------:R-:W-:Y:S01]  /*1920*/  UIADD3 UR4, UR4, 0x100, URZ ;  /* 0x0000010004047890 */ /* 0x000fe2000fffe03f */
[----:B------:R-:W-:Y:S01]  /*1930*/  UMOV UR5, 0xc0000010 ;  /* 0xc000001000057882 */ /* 0x000fe20000000000 */
[----:B------:R-:W-:Y:S02]  /*1940*/  WARPGROUP.DEPBAR.LE gsb0, 0x0 ;  /* 0x00008000000079c5 */ /* 0x000fe40000010000 */
[----:B------:R-:W-:Y:S04]  /*1950*/  STL.64 [R1], R24 ;  /* 0x0000001801007387 */ /* 0x000fe80000100a00 */
[----:B------:R-:W-:Y:S04]  /*1960*/  STL.64 [R1+0x8], R26 ;  /* 0x0000081a01007387 */ /* 0x000fe80000100a00 */
        /* <DEDUP_REMOVED lines=61> */
[----:B------:R3:W-:Y:S02]  /*1d40*/  STL.64 [R1+0x1f8], R150 ;  /* 0x0001f89601007387 */ /* 0x0007e40000100a00 */
[----:B---3--:R-:W-:-:S06]  /*1d50*/  WARPGROUP.ARRIVE ;  /* 0x00000000000079c5 */ /* 0x008fcc0000000000 */
[----:B------:R-:W-:Y:S03]  /*1d60*/  IGMMA.64x256x32.S8.S8 R24, gdesc[UR4], RZ, !UPT, gsb0 ;  /* 0x06600000041879f1 */ /* 0x000fe6000c0410ff */
[----:B------:R-:W-:Y:S02]  /*1d70*/  WARPGROUP.DEPBAR.LE gsb0, 0x0 ;  /* 0x00008000000079c5 */ /* 0x000fe40000010000 */
[----:B------:R-:W-:Y:S05]  /*1d80*/  @!P1 BRA `(.L_x_23) ;  /* 0x0000000c00989947 */ /* 0x000fea0003800000 */
[----:B------:R-:W-:Y:S02]  /*1d90*/  UIADD3 UR4, UR39, 0x1, URZ ;  /* 0x0000000127047890 */ /* 0x000fe4000fffe03f */
[----:B-12---:R-:W-:Y:S02]  /*1da0*/  IMAD.U32 R2, RZ, RZ, UR39 ;  /* 0x00000027ff027e24 */ /* 0x006fe4000f8e00ff */
[----:B------:R-:W-:-:S04]  /*1db0*/  UISETP.NE.AND UP0, UPT, UR4, 0xe, UPT ;  /* 0x0000000e0400788c */ /* 0x000fc8000bf05270 */
[----:B------:R-:W-:Y:S02]  /*1dc0*/  USEL UR5, URZ, 0x1, UP0 ;  /* 0x000000013f057887 */ /* 0x000fe40008000000 */
[----:B------:R-:W-:Y:S02]  /*1dd0*/  USEL UR8, UR4, URZ, UP0 ;  /* 0x0000003f04087287 */ /* 0x000fe40008000000 */
[----:B------:R-:W-:-:S06]  /*1de0*/  ULOP3.LUT UR5, UR38, UR5, URZ, 0x3c, !UPT ;  /* 0x0000000526057292 */ /* 0x000fcc000f8e3c3f */
[----:B------:R-:W-:-:S07]  /*1df0*/  IMAD.U32 R3, RZ, RZ, UR5 ;  /* 0x00000005ff037e24 */ /* 0x000fce000f8e00ff */
.L_x_30:
[----:B------:R-:W-:Y:S05]  /*1e00*/  @!P0 BRA `(.L_x_24) ;  /* 0x0000000000048947 */ /* 0x000fea0003800000 */
[----:B------:R-:W-:Y:S01]  /*1e10*/  BPT.TRAP 0x1 ;  /* 0x000000040000795c */ /* 0x000fe20000300000 */
.L_x_24:
[----:B------:R-:W1:Y:S01]  /*1e20*/  S2UR UR5, SR_CgaCtaId ;  /* 0x00000000000579c3 */ /* 0x000e620000008800 */
[----:B------:R-:W-:Y:S01]  /*1e30*/  UMOV UR4, 0x400 ;  /* 0x0000040000047882 */ /* 0x000fe20000000000 */
[----:B------:R-:W-:Y:S01]  /*1e40*/  IMAD.U32 R5, RZ, RZ, UR8 ;  /* 0x00000008ff057e24 */ /* 0x000fe2000f8e00ff */
[----:B0-----:R-:W-:Y:S01]  /*1e50*/  SHF.L.U32 R6, R3, 0x1f, RZ ;  /* 0x0000001f03067819 */ /* 0x001fe200000006ff */
[----:B-1----:R-:W-:-:S06]  /*1e60*/  ULEA UR4, UR5, UR4, 0x18 ;  /* 0x0000000405047291 */ /* 0x002fcc000f8ec03f */
[----:B------:R-:W-:-:S04]  /*1e70*/  IMAD.U32 R0, RZ, RZ, UR4 ;  /* 0x00000004ff007e24 */ /* 0x000fc8000f8e00ff */
[----:B------:R-:W-:-:S04]  /*1e80*/  IMAD R5, R5, 0x8, R0 ;  /* 0x0000000805057824 */ /* 0x000fc800078e0200 */
[----:B------:R0:W1:Y:S01]  /*1e90*/  SYNCS.PHASECHK.TRANS64.TRYWAIT P1, [R5+URZ], R6 ;  /* 0x00000006050075a7 */ /* 0x000062000802017f */
[----:B------:R-:W-:Y:S05]  /*1ea0*/  @!P0 BRA `(.L_x_25) ;  /* 0x0000000000048947 */ /* 0x000fea0003800000 */
[----:B------:R-:W-:Y:S01]  /*1eb0*/  BPT.TRAP 0x1 ;  /* 0x000000040000795c */ /* 0x000fe20000300000 */
.L_x_25:
[----:B-1----:R-:W-:Y:S05]  /*1ec0*/  @P1 BRA `(.L_x_26) ;  /* 0x0000000000081947 */ /* 0x002fea0003800000 */
[----:B------:R-:W1:Y:S02]  /*1ed0*/  SYNCS.PHASECHK.TRANS64.TRYWAIT P1, [R5+URZ], R6 ;  /* 0x00000006050075a7 */ /* 0x000e64000802017f */
[----:B-1----:R-:W-:Y:S05]  /*1ee0*/  @!P1 BRA `(.L_x_27) ;  /* 0x0000010800989947 */ /* 0x002fea0003800000 */
.L_x_26:
[----:B------:R-:W-:Y:S04]  /*1ef0*/  STL [R1+0x2b8], R155 ;  /* 0x0002b89b01007387 */ /* 0x000fe80000100800 */
        /* <DEDUP_REMOVED lines=21> */
[----:B------:R2:W-:Y:S04]  /*2050*/  STL.64 [R1+0x208], R108 ;  /* 0x0002086c01007387 */ /* 0x0005e80000100a00 */
[----:B--2---:R-:W2:Y:S04]  /*2060*/  LDL.LU.64 R108, [R1] ;  /* 0x00000000016c7983 */ /* 0x004ea80000300a00 */
[----:B------:R-:W2:Y:S04]  /*2070*/  LDL.LU.64 R110, [R1+0x8] ;  /* 0x00000800016e7983 */ /* 0x000ea80000300a00 */
        /* <DEDUP_REMOVED lines=61> */
[----:B------:R-:W2:Y:S01]  /*2450*/  LDL.LU.64 R234, [R1+0x1f8] ;  /* 0x0001f80001ea7983 */ /* 0x000ea20000300a00 */
[----:B------:R-:W-:-:S02]  /*2460*/  ULEA UR4, UR8, UR45, 0x9 ;  /* 0x0000002d08047291 */ /* 0x000fc4000f8e483f */
[----:B------:R-:W-:Y:S01]  /*2470*/  ULEA UR6, UR8, UR9, 0x9 ;  /* 0x0000000908067291 */ /* 0x000fe2000f8e483f */
[----:B------:R-:W-:Y:S01]  /*2480*/  UMOV UR5, 0xc0000010 ;  /* 0xc000001000057882 */ /* 0x000fe20000000000 */
[----:B------:R-:W-:Y:S01]  /*2490*/  UMOV UR7, 0xc0000010 ;  /* 0xc000001000077882 */ /* 0x000fe20000000000 */
[----:B--2---:R-:W-:-:S06]  /*24a0*/  WARPGROUP.ARRIVE ;  /* 0x00000000000079c5 */ /* 0x004fcc0000000000 */
[----:B------:R-:W-:Y:S03]  /*24b0*/  IGMMA.64x256x32.S8.S8 R108, gdesc[UR4], R108, gsb0 ;  /* 0x06600000046c79f1 */ /* 0x000fe6000804106c */
        /* <DEDUP_REMOVED lines=65> */
[----:B--2---:R3:W5:Y:S04]  /*28d0*/  LDL.LU R155, [R1+0x2b8] ;  /* 0x0002b800019b7983 */ /* 0x0047680000300800 */
        /* <DEDUP_REMOVED lines=22> */
[----:B------:R-:W-:Y:S01]  /*2a40*/  UIADD3 UR4, UR4, 0x100, URZ ;  /* 0x0000010004047890 */ /* 0x000fe2000fffe03f */
[----:B------:R-:W-:Y:S01]  /*2a50*/  UMOV UR5, 0xc0000010 ;  /* 0xc000001000057882 */ /* 0x000fe20000000000 */
[----:B--2---:R-:W-:-:S07]  /*2a60*/  WARPGROUP.ARRIVE ;  /* 0x00000000000079c5 */ /* 0x004fce0000000000 */
[----:B------:R-:W-:Y:S03]  /*2a70*/  IGMMA.64x256x32.S8.S8 R24, gdesc[UR4], R24, gsb0 ;  /* 0x06600000041879f1 */ /* 0x000fe60008041018 */
[----:B------:R-:W-:Y:S02]  /*2a80*/  WARPGROUP.DEPBAR.LE gsb0, 0x0 ;  /* 0x00008000000079c5 */ /* 0x000fe40000010000 */
[----:B---3--:R-:W-:Y:S05]  /*2a90*/  @!P0 BRA `(.L_x_28) ;  /* 0x0000000000048947 */ /* 0x008fea0003800000 */
[----:B------:R-:W-:Y:S01]  /*2aa0*/  BPT.TRAP 0x1 ;  /* 0x000000040000795c */ /* 0x000fe20000300000 */
.L_x_28:
[----:B------:R-:W-:Y:S01]  /*2ab0*/  ISETP.NE.AND P1, PT, R19, RZ, PT ;  /* 0x000000ff1300720c */ /* 0x000fe20003f25270 */
[----:B------:R-:W-:-:S12]  /*2ac0*/  UISETP.GT.U32.AND UP0, UPT, UR40, 0x1, UPT ;  /* 0x000000012800788c */ /* 0x000fd8000bf04070 */
[----:B01----:R-:W-:-:S04]  /*2ad0*/  @P1 IMAD R5, R2, 0x8, R0 ;  /* 0x0000000802051824 */ /* 0x003fc800078e0200 */
[----:B------:R-:W-:-:S05]  /*2ae0*/  @P1 VIADD R5, R5, 0x70 ;  /* 0x0000007005051836 */ /* 0x000fca0000000000 */
[----:B-----5:R-:W-:-:S04]  /*2af0*/  @P1 PRMT R5, R155, 0x654, R5 ;  /* 0x000006549b051816 */ /* 0x020fc80000000005 */
[----:B------:R0:W-:Y:S01]  /*2b00*/  @P1 SYNCS.ARRIVE.TRANS64.RED.A1T0 RZ, [R5+URZ], RZ ;  /* 0x000000ff05ff19a7 */ /* 0x0001e2000810043f */
[----:B------:R-:W-:-:S13]  /*2b10*/  PLOP3.LUT P1, PT, PT, PT, UP0, 0x80, 0x0 ;  /* 0x000000000000781c */ /* 0x000fda0003f2f008 */
[----:B0-----:R-:W-:Y:S05]  /*2b20*/  @P1 BRA `(.L_x_29) ;  /* 0x0000000000041947 */ /* 0x001fea0003800000 */
[----:B------:R-:W-:Y:S01]  /*2b30*/  BPT.TRAP 0x1 ;  /* 0x000000040000795c */ /* 0x000fe20000300000 */
.L_x_29:
[----:B------:R-:W-:Y:S01]  /*2b40*/  UIADD3 UR8, UR8, 0x1, URZ ;  /* 0x0000000108087890 */ /* 0x000fe2000fffe03f */
[----:B------:R-:W-:Y:S01]  /*2b50*/  ISETP.GT.AND P2, PT, R4, 0x1, PT ;  /* 0x000000010400780c */ /* 0x000fe20003f44270 */
[----:B------:R-:W-:Y:S02]  /*2b60*/  VIADD R2, R2, 0x1 ;  /* 0x0000000102027836 */ /* 0x000fe40000000000 */
[----:B------:R-:W-:Y:S01]  /*2b70*/  UISETP.NE.AND UP0, UPT, UR8, 0xe, UPT ;  /* 0x0000000e0800788c */ /* 0x000fe2000bf05270 */
[----:B------:R-:W-:Y:S02]  /*2b80*/  VIADD R4, R4, 0xffffffff ;  /* 0xffffffff04047836 */ /* 0x000fe40000000000 */
[C---:B------:R-:W-:Y:S01]  /*2b90*/  ISETP.NE.AND P1, PT, R2.reuse, 0xe, PT ;  /* 0x0000000e0200780c */ /* 0x040fe20003f25270 */
[----:B------:R-:W-:Y:S02]  /*2ba0*/  USEL UR4, URZ, 0x1, UP0 ;  /* 0x000000013f047887 */ /* 0x000fe40008000000 */
[----:B------:R-:W-:Y:S01]  /*2bb0*/  USEL UR8, UR8, URZ, UP0 ;  /* 0x0000003f08087287 */ /* 0x000fe20008000000 */
[----:B------:R-:W-:-:S03]  /*2bc0*/  SEL R2, R2, RZ, P1 ;  /* 0x000000ff02027207 */ /* 0x000fc60000800000 */
[----:B------:R-:W-:Y:S01]  /*2bd0*/  LOP3.LUT R3, R3, UR4, RZ, 0x3c, !PT ;  /* 0x0000000403037c12 */ /* 0x000fe2000f8e3cff */
[----:B------:R-:W-:Y:S07]  /*2be0*/  @P2 BRA `(.L_x_30) ;  /* 0xfffffff000842947 */ /* 0x000fee000383ffff */
.L_x_23:
[----:B-12---:R-:W1:Y:S02]  /*2bf0*/  LDC R2, c[0x0][0x28c] ;  /* 0x0000a300ff027b82 */ /* 0x006e640000000800 */
[----:B-1----:R-:W-:-:S13]  /*2c00*/  ISETP.GE.AND P1, PT, R2, 0x1, PT ;  /* 0x000000010200780c */ /* 0x002fda0003f26270 */
[----:B------:R-:W-:Y:S05]  /*2c10*/  @!P1 BRA `(.L_x_31) ;  /* 0x0000000000589947 */ /* 0x000fea0003800000 */
[----:B------:R-:W-:Y:S05]  /*2c20*/  @!P0 BRA `(.L_x_32) ;  /* 0x0000000000048947 */ /* 0x000fea0003800000 */
[----:B------:R-:W-:Y:S01]  /*2c30*/  BPT.TRAP 0x1 ;  /* 0x000000040000795c */ /* 0x000fe20000300000 */
.L_x_32:
[----:B------:R-:W-:Y:S01]  /*2c40*/  ISETP.NE.AND P0, PT, R19, RZ, PT ;  /* 0x000000ff1300720c */ /* 0x000fe20003f05270 */
[----:B------:R-:W-:-:S12]  /*2c50*/  BSSY B0, `(.L_x_33) ;  /* 0x000000e000007945 */ /* 0x000fd80003800000 */
[----:B------:R-:W-:Y:S05]  /*2c60*/  @!P0 BRA `(.L_x_34) ;  /* 0x0000000000308947 */ /* 0x000fea0003800000 */
[----:B------:R-:W-:-:S04]  /*2c70*/  UISETP.LT.AND UP0, UPT, UR44, 0x1, UPT ;  /* 0x000000012c00788c */ /* 0x000fc8000bf01270 */
[----:B------:R-:W-:-:S04]  /*2c80*/  USEL UR6, UR44, 0x1, UP0 ;  /* 0x000000012c067887 */ /* 0x000fc80008000000 */
[----:B------:R-:W-:-:S04]  /*2c90*/  UIADD3 UR6, UR39, UR44, -UR6 ;  /* 0x0000002c27067290 */ /* 0x000fc8000fffe806 */
[----:B------:R-:W-:-:S04]  /*2ca0*/  USHF.R.U32.HI UR4, URZ, 0x1, UR6 ;  /* 0x000000013f047899 */ /* 0x000fc80008011606 */
[----:B------:R-:W-:-:S04]  /*2cb0*/  UIMAD.WIDE.U32 UR4, UR4, -0x6db6db6d, URZ ;  /* 0x92492493040478a5 */ /* 0x000fc8000f8e003f */
[----:B------:R-:W-:-:S04]  /*2cc0*/  USHF.R.U32.HI UR4, URZ, 0x2, UR5 ;  /* 0x000000023f047899 */ /* 0x000fc80008011605 */
[----:B------:R-:W-:-:S06]  /*2cd0*/  UIMAD UR6, UR4, -0xe, UR6 ;  /* 0xfffffff2040678a4 */ /* 0x000fcc000f8e0206 */
[----:B------:R-:W-:-:S04]  /*2ce0*/  IMAD.U32 R2, RZ, RZ, UR6 ;  /* 0x00000006ff027e24 */ /* 0x000fc8000f8e00ff */
[----:B------:R-:W-:-:S04]  /*2cf0*/  IMAD R0, R2, 0x8, R0 ;  /* 0x0000000802007824 */ /* 0x000fc800078e0200 */
[----:B------:R-:W-:-:S05]  /*2d00*/  VIADD R0, R0, 0x70 ;  /* 0x0000007000007836 */ /* 0x000fca0000000000 */
[----:B------:R-:W-:-:S04]  /*2d10*/  PRMT R0, R155, 0x654, R0 ;  /* 0x000006549b007816 */ /* 0x000fc80000000000 */
[----:B------:R1:W-:Y:S03]  /*2d20*/  SYNCS.ARRIVE.TRANS64.RED.A1T0 RZ, [R0+URZ], RZ ;  /* 0x000000ff00ff79a7 */ /* 0x0003e6000810043f */
.L_x_34:
[----:B------:R-:W-:Y:S05]  /*2d30*/  BSYNC B0 ;  /* 0x0000000000007941 */ /* 0x000fea0003800000 */
.L_x_33:
[----:B------:R-:W-:-:S06]  /*2d40*/  UISETP.GT.U32.AND UP0, UPT, UR40, 0x1, UPT ;  /* 0x000000012800788c */ /* 0x000fcc000bf04070 */
[----:B------:R-:W-:-:S13]  /*2d50*/  PLOP3.LUT P0, PT, PT, PT, UP0, 0x80, 0x0 ;  /* 0x000000000000781c */ /* 0x000fda0003f0f008 */
[----:B------:R-:W-:Y:S05]  /*2d60*/  @P0 BRA `(.L_x_31) ;  /* 0x0000000000040947 */ /* 0x000fea0003800000 */
[----:B------:R-:W-:Y:S01]  /*2d70*/  BPT.TRAP 0x1 ;  /* 0x000000040000795c */ /* 0x000fe20000300000 */
.L_x_31:
[----:B0-----:R-:W0:Y:S01]  /*2d80*/  S2R R6, SR_TID.X ;  /* 0x0000000000067919 */ /* 0x001e220000002100 */
[----:B------:R-:W-:Y:S01]  /*2d90*/  IMAD.MOV.U32 R13, RZ, RZ, 0x6540 ;  /* 0x00006540ff0d7424 */ /* 0x000fe200078e00ff */
[----:B------:R-:W-:Y:S02]  /*2da0*/  UIMAD.WIDE UR8, UR42, 0x100, URZ ;  /* 0x000001002a0878a5 */ /* 0x000fe4000f8e023f */
[----:B------:R-:W-:Y:S01]  /*2db0*/  USHF.R.S32.HI UR10, URZ, 0x1f, UR43 ;  /* 0x0000001f3f0a7899 */ /* 0x000fe2000801142b */
[----:B------:R-:W-:Y:S01]  /*2dc0*/  ULDC.64 UR6, c[0x0][0x5d0] ;  /* 0x0001740000067ab9 */ /* 0x000fe20000000a00 */
[----:B------:R-:W-:Y:S02]  /*2dd0*/  ULDC UR5, c[0x0][0x288] ;  /* 0x0000a20000057ab9 */ /* 0x000fe40000000800 */
[----:B------:R-:W-:Y:S02]  /*2de0*/  UIMAD UR4, UR10, UR6, URZ ;  /* 0x000000060a0472a4 */ /* 0x000fe4000f8e023f */
[----:B------:R-:W-:-:S02]  /*2df0*/  USHF.L.U32 UR42, UR42, 0x8, URZ ;  /* 0x000000082a2a7899 */ /* 0x000fc4000800063f */
[----:B------:R-:W-:Y:S02]  /*2e00*/  UIADD3 UR39, UR44, UR39, URZ ;  /* 0x000000272c277290 */ /* 0x000fe4000fffe03f */
[----:B------:R-:W-:Y:S02]  /*2e10*/  UIMAD UR4, UR43, UR7, UR4 ;  /* 0x000000072b0472a4 */ /* 0x000fe4000f8e0204 */
[----:B------:R-:W-:Y:S02]  /*2e20*/  UISETP.GT.U32.AND UP1, UPT, UR39, 0xd, UPT ;  /* 0x0000000d2700788c */ /* 0x000fe4000bf24070 */
[----:B------:R-:W-:Y:S02]  /*2e30*/  UISETP.GE.U32.AND UP2, UPT, UR44, 0xe, UPT ;  /* 0x0000000e2c00788c */ /* 0x000fe4000bf46070 */
[----:B------:R-:W-:Y:S01]  /*2e40*/  UISETP.LT.U32.AND UP1, UPT, UR44, 0xe, UP1 ;  /* 0x0000000e2c00788c */ /* 0x000fe20008f21070 */
[--C-:B0-----:R-:W-:Y:S01]  /*2e50*/  SHF.R.U32.HI R2, RZ, 0x7, R6.reuse ;  /* 0x00000007ff027819 */ /* 0x101fe20000011606 */
[----:B------:R-:W-:Y:S01]  /*2e60*/  IMAD.SHL.U32 R12, R6, 0x2, RZ ;  /* 0x00000002060c7824 */ /* 0x000fe200078e00ff */
[----:B------:R-:W-:-:S02]  /*2e70*/  SHF.R.U32.HI R3, RZ, 0x2, R6 ;  /* 0x00000002ff037819 */ /* 0x000fc40000011606 */
[----:B------:R-:W-:Y:S02]  /*2e80*/  LOP3.LUT R2, R2, 0x1, RZ, 0xc0, !PT ;  /* 0x0000000102027812 */ /* 0x000fe400078ec0ff */
[----:B------:R-:W-:Y:S02]  /*2e90*/  LOP3.LUT R4, R6, 0x60, RZ, 0xc0, !PT ;  /* 0x0000006006047812 */ /* 0x000fe400078ec0ff */
[----:B------:R-:W-:Y:S01]  /*2ea0*/  LOP3.LUT R3, R3, 0x7, RZ, 0xc0, !PT ;  /* 0x0000000703037812 */ /* 0x000fe200078ec0ff */
[----:B------:R-:W-:Y:S01]  /*2eb0*/  IMAD.SHL.U32 R160, R2, 0x40, RZ ;  /* 0x0000004002a07824 */ /* 0x000fe200078e00ff */
[----:B------:R-:W-:Y:S02]  /*2ec0*/  LOP3.LUT R12, R12, 0x6, RZ, 0xc0, !PT ;  /* 0x000000060c0c7812 */ /* 0x000fe400078ec0ff */
[----:B------:R-:W-:Y:S02]  /*2ed0*/  SHF.R.U32.HI R4, RZ, 0x1, R4 ;  /* 0x00000001ff047819 */ /* 0x000fe40000011604 */
[----:B------:R-:W-:-:S02]  /*2ee0*/  LOP3.LUT R160, R160, 0x40, R3, 0xe2, !PT ;  /* 0x00000040a0a07812 */ /* 0x000fc400078ee203 */
[----:B------:R-:W-:Y:S01]  /*2ef0*/  PRMT R12, R12, R13, UR41 ;  /* 0x000000290c0c7e16 */ /* 0x000fe2000800000d */
[----:B------:R-:W-:Y:S01]  /*2f00*/  USHF.L.U32 UR41, UR41, 0x8, URZ ;  /* 0x0000000829297899 */ /* 0x000fe2000800063f */
[----:B-1----:R-:W-:Y:S01]  /*2f10*/  IADD3 R0, RZ, -R4, -R3 ;  /* 0x80000004ff007210 */ /* 0x002fe20007ffe803 */
[----:B------:R-:W-:Y:S01]  /*2f20*/  IMAD.MOV.U32 R3, RZ, RZ, -0x2 ;  /* 0xfffffffeff037424 */ /* 0x000fe200078e00ff */
[----:B------:R-:W-:Y:S01]  /*2f30*/  LOP3.LUT R160, R160, UR8, R4, 0xfe, !PT ;  /* 0x00000008a0a07c12 */ /* 0x000fe2000f8efe04 */
[----:B------:R-:W-:Y:S01]  /*2f40*/  IMAD.U32 R4, RZ, RZ, UR6 ;  /* 0x00000006ff047e24 */ /* 0x000fe2000f8e00ff */
[----:B------:R-:W-:Y:S01]  /*2f50*/  SHF.R.S32.HI R13, RZ, 0x1f, R12 ;  /* 0x0000001fff0d7819 */ /* 0x000fe2000001140c */
[----:B------:R-:W-:Y:S01]  /*2f60*/  ULDC UR6, c[0x0][0x284] ;  /* 0x0000a10000067ab9 */ /* 0x000fe20000000800 */
[----:B------:R-:W-:Y:S01]  /*2f70*/  UISETP.GE.AND UP0, UPT, UR41, UR5, UPT ;  /* 0x000000052900728c */ /* 0x000fe2000bf06270 */
[----:B------:R-:W-:Y:S02]  /*2f80*/  IMAD R0, R2, -0x40, R0 ;  /* 0xffffffc002007824 */ /* 0x000fe400078e0200 */
[----:B------:R-:W-:Y:S01]  /*2f90*/  IMAD.U32 R154, RZ, RZ, UR6 ;  /* 0x00000006ff9a7e24 */ /* 0x000fe2000f8e00ff */
[----:B------:R-:W-:Y:S01]  /*2fa0*/  UISETP.GE.OR UP0, UPT, UR42, UR6, UP0 ;  /* 0x000000062a00728c */ /* 0x000fe20008706670 */
[----:B------:R-:W-:Y:S01]  /*2fb0*/  IMAD.WIDE.U32 R4, R4, UR43, R12 ;  /* 0x0000002b04047c25 */ /* 0x000fe2000f8e000c */
[----:B------:R-:W-:-:S02]  /*2fc0*/  USEL UR6, URZ, 0x1, !UP1 ;  /* 0x000000013f067887 */ /* 0x000fc4000c800000 */
[----:B------:R-:W-:Y:S01]  /*2fd0*/  IADD3 R154, R154, -UR42, R0 ;  /* 0x8000002a9a9a7c10 */ /* 0x000fe2000fffe000 */
[----:B------:R-:W-:Y:S01]  /*2fe0*/  VIADD R5, R5, UR4 ;  /* 0x0000000405057c36 */ /* 0x000fe20008000000 */
[----:B------:R-:W-:Y:S01]  /*2ff0*/  LOP3.LUT R0, R6, 0x3, RZ, 0xc0, !PT ;  /* 0x0000000306007812 */ /* 0x000fe200078ec0ff */
[----:B------:R-:W-:Y:S01]  /*3000*/  USHF.R.U32.HI UR4, URZ, 0x1, UR39 ;  /* 0x000000013f047899 */ /* 0x000fe20008011627 */
[----:B------:R-:W-:Y:S01]  /*3010*/  PLOP3.LUT P0, PT, PT, PT, UP0, 0x80, 0x0 ;  /* 0x000000000000781c */ /* 0x000fe20003f0f008 */
[----:B------:R-:W-:Y:S02]  /*3020*/  ULOP3.LUT UR38, UR38, UR6, URZ, 0x3c, !UPT ;  /* 0x0000000626267292 */ /* 0x000fe4000f8e3c3f */
[----:B------:R-:W-:Y:S01]  /*3030*/  IMAD R0, R0, R3, UR5 ;  /* 0x0000000500007e24 */ /* 0x000fe2000f8e0203 */
[----:B------:R-:W-:Y:S01]  /*3040*/  UIMAD.WIDE.U32 UR4, UR4, -0x6db6db6d, URZ ;  /* 0x92492493040478a5 */ /* 0x000fe2000f8e003f */
[----:B------:R-:W-:Y:S02]  /*3050*/  UMOV UR42, 0xffffffff ;  /* 0xffffffff002a7882 */ /* 0x000fe40000000000 */
[----:B------:R-:W-:Y:S01]  /*3060*/  VIADD R0, R0, -UR41 ;  /* 0x8000002900007c36 */ /* 0x000fe20008000000 */
[----:B------:R-:W-:-:S04]  /*3070*/  USHF.R.U32.HI UR4, URZ, 0x2, UR5 ;  /* 0x000000023f047899 */ /* 0x000fc80008011605 */
[----:B------:R-:W-:Y:S02]  /*3080*/  UIMAD UR39, UR4, -0xe, UR39 ;  /* 0xfffffff2042778a4 */ /* 0x000fe4000f8e0227 */
[----:B------:R-:W-:Y:S01]  /*3090*/  @UP2 ULOP3.LUT UR38, UR38, 0x1, UR4, 0x78, !UPT ;  /* 0x0000000126262892 */ /* 0x000fe2000f8e7804 */
[----:B------:R-:W-:Y:S11]  /*30a0*/  @P0 BRA `(.L_x_35) ;  /* 0x000000d000f80947 */ /* 0x000ff60003800000 */
[----:B------:R-:W0:Y:S01]  /*30b0*/  LDC.64 R2, c[0x0][0x5c8] ;  /* 0x00017200ff027b82 */ /* 0x000e220000000a00 */
[----:B------:R-:W-:Y:S01]  /*30c0*/  ULDC.64 UR4, c[0x0][0x5c0] ;  /* 0x0001700000047ab9 */ /* 0x000fe20000000a00 */
[----:B------:R-:W-:Y:S01]  /*30d0*/  BSSY B0, `(.L_x_35) ;  /* 0x0000d3b000007945 */ /* 0x000fe20003800000 */
[C---:B0-----:R-:W-:Y:S01]  /*30e0*/  IMAD R6, R2.reuse, UR9, RZ ;  /* 0x0000000902067c24 */ /* 0x041fe2000f8e02ff */
[----:B------:R-:W-:Y:S01]  /*30f0*/  SHF.L.U64.HI R9, R2, 0x3, R3 ;  /* 0x0000000302097819 */ /* 0x000fe20000010203 */
[----:B------:R-:W-:-:S04]  /*3100*/  IMAD.WIDE.U32 R4, R160, R2, R4 ;  /* 0x00000002a0047225 */ /* 0x000fc800078e0004 */
[----:B------:R-:W-:Y:S01]  /*3110*/  IMAD R6, R160, R3, R6 ;  /* 0x00000003a0067224 */ /* 0x000fe200078e0206 */
[----:B------:R-:W-:Y:S01]  /*3120*/  IADD3 R4, P0, R4, UR4, RZ ;  /* 0x0000000404047c10 */ /* 0x000fe2000ff1e0ff */
[----:B------:R-:W-:Y:S02]  /*3130*/  IMAD.SHL.U32 R8, R2, 0x8, RZ ;  /* 0x0000000802087824 */ /* 0x000fe400078e00ff */
[----:B------:R-:W-:-:S03]  /*3140*/  IMAD.IADD R6, R5, 0x1, R6 ;  /* 0x0000000105067824 */ /* 0x000fc600078e0206 */
[-C--:B------:R-:W-:Y:S02]  /*3150*/  IADD3 R10, P1, R8, R4.reuse, RZ ;  /* 0x00000004080a7210 */ /* 0x080fe40007f3e0ff */
[----:B------:R-:W-:Y:S02]  /*3160*/  IADD3.X R5, R6, UR5, RZ, P0, !PT ;  /* 0x0000000506057c10 */ /* 0x000fe400087fe4ff */
[----:B------:R-:W-:-:S03]  /*3170*/  LEA R6, P0, R2, R4, 0x7 ;  /* 0x0000000402067211 */ /* 0x000fc600078038ff */
[----:B------:R-:W-:Y:S01]  /*3180*/  IMAD.X R11, R9, 0x1, R5, P1 ;  /* 0x00000001090b7824 */ /* 0x000fe200008e0605 */
[----:B------:R-:W-:Y:S02]  /*3190*/  LEA.HI.X R7, R2, R5, R3, 0x7, P0 ;  /* 0x0000000502077211 */ /* 0x000fe400000f3c03 */
[----:B-----5:R-:W-:Y:S02]  /*31a0*/  ISETP.NE.AND P0, PT, R18, RZ, PT ;  /* 0x000000ff1200720c */ /* 0x020fe40003f05270 */
[----:B------:R-:W-:-:S05]  /*31b0*/  IADD3 R8, P2, R8, R6, RZ ;  /* 0x0000000608087210 */ /* 0x000fca0007f5e0ff */
[----:B------:R-:W-:-:S06]  /*31c0*/  IMAD.X R9, R9, 0x1, R7, P2 ;  /* 0x0000000109097824 */ /* 0x000fcc00010e0607 */
[----:B------:R-:W-:Y:S05]  /*31d0*/  @!P0 BRA `(.L_x_36) ;  /* 0x0000009800988947 */ /* 0x000fea0003800000 */
[----:B------:R-:W0:Y:S01]  /*31e0*/  LDC.64 R20, c[0x0][0x5b0] ;  /* 0x00016c00ff147b82 */ /* 0x000e220000000a00 */
[----:B------:R-:W-:Y:S01]  /*31f0*/  ULDC.64 UR6, c[0x0][0x5b8] ;  /* 0x00016e0000067ab9 */ /* 0x000fe20000000a00 */
[----:B------:R-:W-:Y:S01]  /*3200*/  ISETP.GE.AND P1, PT, R154, 0x1, PT ;  /* 0x000000019a00780c */ /* 0x000fe20003f26270 */
[----:B------:R-:W-:Y:S02]  /*3210*/  UIMAD UR4, UR10, UR6, URZ ;  /* 0x000000060a0472a4 */ /* 0x000fe4000f8e023f */
[----:B------:R-:W-:Y:S01]  /*3220*/  IMAD.U32 R156, RZ, RZ, UR6 ;  /* 0x00000006ff9c7e24 */ /* 0x000fe2000f8e00ff */
[----:B------:R-:W-:Y:S01]  /*3230*/  BSSY B1, `(.L_x_37) ;  /* 0x000000e000017945 */ /* 0x000fe20003800000 */
[----:B------:R-:W-:Y:S01]  /*3240*/  ISETP.LT.OR P2, PT, R0, 0x1, !P1 ;  /* 0x000000010000780c */ /* 0x000fe20004f41670 */
[----:B------:R-:W-:Y:S01]  /*3250*/  UIMAD UR4, UR43, UR7, UR4 ;  /* 0x000000072b0472a4 */ /* 0x000fe2000f8e0204 */
[----:B------:R-:W1:Y:S01]  /*3260*/  LDC.64 R22, c[0x0][0x5a8] ;  /* 0x00016a00ff167b82 */ /* 0x000e620000000a00 */
[----:B------:R-:W-:-:S04]  /*3270*/  IMAD.WIDE.U32 R156, R156, UR43, R12 ;  /* 0x0000002b9c9c7c25 */ /* 0x000fc8000f8e000c */
[----:B------:R-:W-:Y:S02]  /*3280*/  VIADD R153, R157, UR4 ;  /* 0x000000049d997c36 */ /* 0x000fe40008000000 */
[----:B------:R-:W-:Y:S02]  /*3290*/  IMAD.MOV.U32 R152, RZ, RZ, R156 ;  /* 0x000000ffff987224 */ /* 0x000fe400078e009c */
[----:B0-----:R-:W-:Y:S02]  /*32a0*/  IMAD R161, R20, UR9, RZ ;  /* 0x0000000914a17c24 */ /* 0x001fe4000f8e02ff */
[----:B------:R-:W-:-:S04]  /*32b0*/  IMAD.WIDE.U32 R2, R160, R20, R152 ;  /* 0x00000014a0027225 */ /* 0x000fc800078e0098 */
[----:B------:R-:W-:Y:S01]  /*32c0*/  IMAD R161, R160, R21, R161 ;  /* 0x00000015a0a17224 */ /* 0x000fe200078e02a1 */
[----:B-1----:R-:W-:-:S04]  /*32d0*/  IADD3 R14, P0, R2, R22, RZ ;  /* 0x00000016020e7210 */ /* 0x002fc80007f1e0ff */
[----:B------:R-:W-:Y:S01]  /*32e0*/  IADD3.X R15, R23, R3, R161, P0, !PT ;  /* 0x00000003170f7210 */ /* 0x000fe200007fe4a1 */
[----:B------:R-:W-:Y:S08]  /*32f0*/  @P2 BRA `(.L_x_38) ;  /* 0x0000000000042947 */ /* 0x000ff00003800000 */
[----:B------:R0:W5:Y:S02]  /*3300*/  LDG.E.U8 R16, desc[UR36][R14.64] ;  /* 0x000000240e107981 */ /* 0x000164000c1e1100 */
.L_x_38:
[----:B------:R-:W-:Y:S05]  /*3310*/  BSYNC B1 ;  /* 0x0000000000017941 */ /* 0x000fea0003800000 */
.L_x_37:
[----:B------:R-:W2:Y:S01]  /*3320*/  LDL.LU R3, [R1] ;  /* 0x0000000001037983 */ /* 0x000ea20000300800 */
[----:B-----5:R-:W-:Y:S01]  /*3330*/  LOP3.LUT R2, R16, 0xffff, RZ, 0xc0, !PT ;  /* 0x0000ffff10027812 */ /* 0x020fe200078ec0ff */
[----:B------:R-:W-:Y:S01]  /*3340*/  BSSY B1, `(.L_x_39) ;  /* 0x000000a000017945 */ /* 0x000fe20003800000 */
[----:B------:R-:W-:Y:S02]  /*3350*/  ISETP.LT.OR P0, PT, R0, 0x2, !P1 ;  /* 0x000000020000780c */ /* 0x000fe40004f01670 */
[----:B------:R-:W-:-:S05]  /*3360*/  PRMT R2, R2, 0x8880, RZ ;  /* 0x0000888002027816 */ /* 0x000fca00000000ff */
[----:B------:R-:W-:-:S04]  /*3370*/  IMAD R2, R2, R18, RZ ;  /* 0x0000001202027224 */ /* 0x000fc800078e02ff */
[----:B--2---:R-:W-:-:S05]  /*3380*/  @!P2 IMAD R3, R3, R17, R2 ;  /* 0x000000110303a224 */ /* 0x004fca00078e0202 */
[----:B------:R1:W-:Y:S01]  /*3390*/  @!P2 STG.E.U8 desc[UR36][R4.64], R3 ;  /* 0x000000030400a986 */ /* 0x0003e2000c101124 */
[----:B------:R-:W-:Y:S05]  /*33a0*/  @P0 BRA `(.L_x_40) ;  /* 0x00000000000c0947 */ /* 0x000fea0003800000 */
[----:B------:R-:W2:Y:S02]  /*33b0*/  LDG.E.U8 R16, desc[UR36][R14.64+0x1] ;  /* 0x000001240e107981 */ /* 0x000ea4000c1e1100 */
[----:B--2---:R-:W-:-:S05]  /*33c0*/  PRMT R2, R16, 0x8880, RZ ;  /* 0x0000888010027816 */ /* 0x004fca00000000ff */
[----:B------:R-:W-:-:S07]  /*33d0*/  IMAD R2, R2, R18, RZ ;  /* 0x0000001202027224 */ /* 0x000fce00078e02ff */
.L_x_40:
[----:B------:R-:W-:Y:S05]  /*33e0*/  BSYNC B1 ;  /* 0x0000000000017941 */ /* 0x000fea0003800000 */
.L_x_39:
[----:B-1----:R-:W2:Y:S01]  /*33f0*/  LDL.LU R3, [R1+0x4] ;  /* 0x0000040001037983 */ /* 0x002ea20000300800 */
[C---:B------:R-:W-:Y:S01]  /*3400*/  SHF.L.U64.HI R159, R20.reuse, 0x3, R21 ;  /* 0x00000003149f7819 */ /* 0x040fe20000010215 */
[----:B------:R-:W-:Y:S01]  /*3410*/  IMAD.SHL.U32 R158, R20, 0x8, RZ ;  /* 0x00000008149e7824 */ /* 0x000fe200078e00ff */
[----:B------:R-:W-:Y:S03]  /*3420*/  BSSY B1, `(.L_x_41) ;  /* 0x000000d000017945 */ /* 0x000fe60003800000 */
[----:B------:R-:W-:-:S04]  /*3430*/  IMAD.WIDE.U32 R12, R160, R20, R158 ;  /* 0x00000014a00c7225 */ /* 0x000fc800078e009e */
[----:B------:R-:W-:Y:S01]  /*3440*/  IMAD.IADD R161, R161, 0x1, R13 ;  /* 0x00000001a1a17824 */ /* 0x000fe200078e020d */
[----:B------:R-:W-:-:S04]  /*3450*/  IADD3 R12, P2, P3, R156, R22, R12 ;  /* 0x000000169c0c7210 */ /* 0x000fc80007b5e00c */
[----:B------:R-:W-:Y:S01]  /*3460*/  IADD3.X R13, R153, R23, R161, P2, P3 ;  /* 0x00000017990d7210 */ /* 0x000fe200017e64a1 */
[----:B--2---:R-:W-:-:S05]  /*3470*/  @!P0 IMAD R3, R3, R17, R2 ;  /* 0x0000001103038224 */ /* 0x004fca00078e0202 */
[----:B------:R1:W-:Y:S01]  /*3480*/  @!P0 STG.E.U8 desc[UR36][R4.64+0x1], R3 ;  /* 0x0000010304008986 */ /* 0x0003e2000c101124 */
[----:B------:R-:W-:-:S04]  /*3490*/  ISETP.GE.AND P0, PT, R154, 0x9, PT ;  /* 0x000000099a00780c */ /* 0x000fc80003f06270 */
[----:B------:R-:W-:-:S13]  /*34a0*/  ISETP.LT.OR P4, PT, R0, 0x1, !P0 ;  /* 0x000000010000780c */ /* 0x000fda0004781670 */
[----:B-1----:R-:W-:Y:S05]  /*34b0*/  @P4 BRA `(.L_x_42) ;  /* 0x00000000000c4947 */ /* 0x002fea0003800000 */
[----:B------:R-:W2:Y:S02]  /*34c0*/  LDG.E.U8 R16, desc[UR36][R12.64] ;  /* 0x000000240c107981 */ /* 0x000ea4000c1e1100 */
[----:B--2---:R-:W-:-:S05]  /*34d0*/  PRMT R2, R16, 0x8880, RZ ;  /* 0x0000888010027816 */ /* 0x004fca00000000ff */
[----:B------:R-:W-:-:S07]  /*34e0*/  IMAD R2, R2, R18, RZ ;  /* 0x0000001202027224 */ /* 0x000fce00078e02ff */
.L_x_42:
[----:B------:R-:W-:Y:S05]  /*34f0*/  BSYNC B1 ;  /* 0x0000000000017941 */ /* 0x000fea0003800000 */
.L_x_41:
[----:B------:R-:W2:Y:S01]  /*3500*/  LDL.LU R3, [R1+0x8] ;  /* 0x0000080001037983 */ /* 0x000ea20000300800 */
[----:B------:R-:W-:Y:S01]  /*3510*/  ISETP.LT.OR P2, PT, R0, 0x2, !P0 ;  /* 0x000000020000780c */ /* 0x000fe20004741670 */
[----:B------:R-:W-:Y:S01]  /*3520*/  BSSY B1, `(.L_x_43) ;  /* 0x0000007000017945 */ /* 0x000fe20003800000 */
[----:B--2---:R-:W-:-:S05]  /*3530*/  @!P4 IMAD R3, R3, R17, R2 ;  /* 0x000000110303c224 */ /* 0x004fca00078e0202 */
[----:B------:R1:W-:Y:S06]  /*3540*/  @!P4 STG.E.U8 desc[UR36][R10.64], R3 ;  /* 0x000000030a00c986 */ /* 0x0003ec000c101124 */
[----:B------:R-:W-:Y:S05]  /*3550*/  @P2 BRA `(.L_x_44) ;  /* 0x00000000000c2947 */ /* 0x000fea0003800000 */
[----:B------:R-:W2:Y:S02]  /*3560*/  LDG.E.U8 R16, desc[UR36][R12.64+0x1] ;  /* 0x000001240c107981 */ /* 0x000ea4000c1e1100 */
[----:B--2---:R-:W-:-:S05]  /*3570*/  PRMT R2, R16, 0x8880, RZ ;  /* 0x0000888010027816 */ /* 0x004fca00000000ff */
[----:B------:R-:W-:-:S07]  /*3580*/  IMAD R2, R2, R18, RZ ;  /* 0x0000001202027224 */ /* 0x000fce00078e02ff */
.L_x_44:
[----:B------:R-:W-:Y:S05]  /*3590*/  BSYNC B1 ;  /* 0x0000000000017941 */ /* 0x000fea0003800000 */
.L_x_43:
[----:B-1----:R-:W2:Y:S01]  /*35a0*/  LDL.LU R3, [R1+0xc] ;  /* 0x00000c0001037983 */ /* 0x002ea20000300800 */
[----:B------:R-:W-:Y:S01]  /*35b0*/  BSSY B1, `(.L_x_45) ;  /* 0x000000a000017945 */ /* 0x000fe20003800000 */
[C---:B------:R-:W-:Y:S02]  /*35c0*/  ISETP.LT.OR P3, PT, R0.reuse, 0xa, !P1 ;  /* 0x0000000a0000780c */ /* 0x040fe40004f61670 */
[----:B------:R-:W-:Y:S01]  /*35d0*/  ISETP.LT.OR P4, PT, R0, 0x9, !P0 ;  /* 0x000000090000780c */ /* 0x000fe20004781670 */
[----:B--2---:R-:W-:-:S05]  /*35e0*/  @!P2 IMAD R3, R3, R17, R2 ;  /* 0x000000110303a224 */ /* 0x004fca00078e0202 */
[----:B------:R1:W-:Y:S01]  /*35f0*/  @!P2 STG.E.U8 desc[UR36][R10.64+0x1], R3 ;  /* 0x000001030a00a986 */ /* 0x0003e2000c101124 */
[----:B------:R-:W-:-:S13]  /*3600*/  ISETP.LT.OR P2, PT, R0, 0x9, !P1 ;  /* 0x000000090000780c */ /* 0x000fda0004f41670 */
[----:B-1----:R-:W-:Y:S05]  /*3610*/  @P2 BRA `(.L_x_46) ;  /* 0x00000000000c2947 */ /* 0x002fea0003800000 */
[----:B------:R-:W2:Y:S02]  /*3620*/  LDG.E.U8 R16, desc[UR36][R14.64+0x8] ;  /* 0x000008240e107981 */ /* 0x000ea4000c1e1100 */
[----:B--2---:R-:W-:-:S05]  /*3630*/  PRMT R2, R16, 0x8880, RZ ;  /* 0x0000888010027816 */ /* 0x004fca00000000ff */
[----:B------:R-:W-:-:S07]  /*3640*/  IMAD R2, R2, R18, RZ ;  /* 0x0000001202027224 */ /* 0x000fce00078e02ff */
.L_x_46:
[----:B------:R-:W-:Y:S05]  /*3650*/  BSYNC B1 ;  /* 0x0000000000017941 */ /* 0x000fea0003800000 */
.L_x_45:
[----:B------:R-:W2:Y:S01]  /*3660*/  LDL.LU R3, [R1+0x10] ;  /* 0x0000100001037983 */ /* 0x000ea20000300800 */
[----:B------:R-:W-:Y:S01]  /*3670*/  BSSY B1, `(.L_x_47) ;  /* 0x0000007000017945 */ /* 0x000fe20003800000 */
[----:B--2---:R-:W-:-:S05]  /*3680*/  @!P2 IMAD R3, R3, R17, R2 ;  /* 0x000000110303a224 */ /* 0x004fca00078e0202 */
[----:B------:R1:W-:Y:S01]  /*3690*/  @!P2 STG.E.U8 desc[UR36][R4.64+0x8], R3 ;  /* 0x000008030400a986 */ /* 0x0003e2000c101124 */
[----:B------:R-:W-:Y:S05]  /*36a0*/  @P3 BRA `(.L_x_48) ;  /* 0x00000000000c3947 */ /* 0x000fea0003800000 */
[----:B------:R-:W2:Y:S02]  /*36b0*/  LDG.E.U8 R16, desc[UR36][R14.64+0x9] ;  /* 0x000009240e107981 */ /* 0x000ea4000c1e1100 */
[----:B--2---:R-:W-:-:S05]  /*36c0*/  PRMT R2, R16, 0x8880, RZ ;  /* 0x0000888010027816 */ /* 0x004fca00000000ff */
[----:B------:R-:W-:-:S07]  /*36d0*/  IMAD R2, R2, R18, RZ ;  /* 0x0000001202027224 */ /* 0x000fce00078e02ff */
.L_x_48:
[----:B------:R-:W-:Y:S05]  /*36e0*/  BSYNC B1 ;  /* 0x0000000000017941 */ /* 0x000fea0003800000 */
.L_x_47:
[----:B-1----:R-:W2:Y:S01]  /*36f0*/  LDL.LU R3, [R1+0x14] ;  /* 0x0000140001037983 */ /* 0x002ea20000300800 */
[----:B------:R-:W-:Y:S01]  /*3700*/  BSSY B1, `(.L_x_49) ;  /* 0x0000007000017945 */ /* 0x000fe20003800000 */
[----:B--2---:R-:W-:-:S05]  /*3710*/  @!P3 IMAD R3, R3, R17, R2 ;  /* 0x000000110303b224 */ /* 0x004fca00078e0202 */
[----:B------:R1:W-:Y:S01]  /*3720*/  @!P3 STG.E.U8 desc[UR36][R4.64+0x9], R3 ;  /* 0x000009030400b986 */ /* 0x0003e2000c101124 */
[----:B------:R-:W-:Y:S05]  /*3730*/  @P4 BRA `(.L_x_50) ;  /* 0x00000000000c4947 */ /* 0x000fea0003800000 */
[----:B------:R-:W2:Y:S02]  /*3740*/  LDG.E.U8 R16, desc[UR36][R12.64+0x8] ;  /* 0x000008240c107981 */ /* 0x000ea4000c1e1100 */
[----:B--2---:R-:W-:-:S05]  /*3750*/  PRMT R2, R16, 0x8880, RZ ;  /* 0x0000888010027816 */ /* 0x004fca00000000ff */
[----:B------:R-:W-:-:S07]  /*3760*/  IMAD R2, R2, R18, RZ ;  /* 0x0000001202027224 */ /* 0x000fce00078e02ff */
.L_x_50:
[----:B------:R-:W-:Y:S05]  /*3770*/  BSYNC B1 ;  /* 0x0000000000017941 */ /* 0x000fea0003800000 */
.L_x_49:
[----:B-1----:R-:W2:Y:S01]  /*3780*/  LDL.LU R3, [R1+0x18] ;  /* 0x0000180001037983 */ /* 0x002ea20000300800 */
[C---:B------:R-:W-:Y:S01]  /*3790*/  ISETP.LT.OR P2, PT, R0.reuse, 0xa, !P0 ;  /* 0x0000000a0000780c */ /* 0x040fe20004741670 */
[----:B------:R-:W-:Y:S01]  /*37a0*/  BSSY B1, `(.L_x_51) ;  /* 0x000000a000017945 */ /* 0x000fe20003800000 */
[C---:B------:R-:W-:Y:S02]  /*37b0*/  ISETP.LT.OR P3, PT, R0.reuse, 0x11, !P1 ;  /* 0x000000110000780c */ /* 0x040fe40004f61670 */
[----:B------:R-:W-:Y:S01]  /*37c0*/  ISETP.LT.OR P5, PT, R0, 0x11, !P0 ;  /* 0x000000110000780c */ /* 0x000fe200047a1670 */
[----:B--2---:R-:W-:-:S05]  /*37d0*/  @!P4 IMAD R3, R3, R17, R2 ;  /* 0x000000110303c224 */ /* 0x004fca00078e0202 */
[----:B------:R1:W-:Y:S01]  /*37e0*/  @!P4 STG.E.U8 desc[UR36][R10.64+0x8], R3 ;  /* 0x000008030a00c986 */ /* 0x0003e2000c101124 */
[----:B------:R-:W-:Y:S02]  /*37f0*/  ISETP.LT.OR P4, PT, R0, 0x12, !P1 ;  /* 0x000000120000780c */ /* 0x000fe40004f81670 */
[----:B------:R-:W-:Y:S11]  /*3800*/  @P2 BRA `(.L_x_52) ;  /* 0x00000000000c2947 */ /* 0x000ff60003800000 */
[----:B------:R-:W2:Y:S02]  /*3810*/  LDG.E.U8 R16, desc[UR36][R12.64+0x9] ;  /* 0x000009240c107981 */ /* 0x000ea4000c1e1100 */
[----:B--2---:R-:W-:-:S05]  /*3820*/  PRMT R2, R16, 0x8880, RZ ;  /* 0x0000888010027816 */ /* 0x004fca00000000ff */
[----:B------:R-:W-:-:S07]  /*3830*/  IMAD R2, R2, R18, RZ ;  /* 0x0000001202027224 */ /* 0x000fce00078e02ff */
.L_x_52:
[----:B------:R-:W-:Y:S05]  /*3840*/  BSYNC B1 ;  /* 0x0000000000017941 */ /* 0x000fea0003800000 */
.L_x_51:
        /* <DEDUP_REMOVED lines=8> */
.L_x_54:
[----:B------:R-:W-:Y:S05]  /*38d0*/  BSYNC B1 ;  /* 0x0000000000017941 */ /* 0x000fea0003800000 */
.L_x_53:
        /* <DEDUP_REMOVED lines=8> */
.L_x_56:
[----:B------:R-:W-:Y:S05]  /*3960*/  BSYNC B1 ;  /* 0x0000000000017941 */ /* 0x000fea0003800000 */
.L_x_55:
        /* <DEDUP_REMOVED lines=8> */
.L_x_58:
[----:B------:R-:W-:Y:S05]  /*39f0*/  BSYNC B1 ;  /* 0x0000000000017941 */ /* 0x000fea0003800000 */
.L_x_57:
        /* <DEDUP_REMOVED lines=12> */
.L_x_60:
[----:B------:R-:W-:Y:S05]  /*3ac0*/  BSYNC B1 ;  /* 0x0000000000017941 */ /* 0x000fea0003800000 */
.L_x_59:
        /* <DEDUP_REMOVED lines=8> */
.L_x_62:
[----:B------:R-:W-:Y:S05]  /*3b50*/  BSYNC B1 ;  /* 0x0000000000017941 */ /* 0x000fea0003800000 */
.L_x_61:
        /* <DEDUP_REMOVED lines=8> */
.L_x_64:
[----:B------:R-:W-:Y:S05]  /*3be0*/  BSYNC B1 ;  /* 0x0000000000017941 */ /* 0x000fea0003800000 */
.L_x_63:
        /* <DEDUP_REMOVED lines=8> */
.L_x_66:
[----:B------:R-:W-:Y:S05]  /*3c70*/  BSYNC B1 ;  /* 0x0000000000017941 */ /* 0x000fea0003800000 */
.L_x_65:
        /* <DEDUP_REMOVED lines=12> */
.L_x_68:
[----:B------:R-:W-:Y:S05]  /*3d40*/  BSYNC B1 ;  /* 0x0000000000017941 */ /* 0x000fea0003800000 */
.L_x_67:
        /* <DEDUP_REMOVED lines=8> */
.L_x_70:
[----:B------:R-:W-:Y:S05]  /*3dd0*/  BSYNC B1 ;  /* 0x0000000000017941 */ /* 0x000fea0003800000 */
.L_x_69:
        /* <DEDUP_REMOVED lines=8> */
.L_x_72:
[----:B------:R-:W-:Y:S05]  /*3e60*/  BSYNC B1 ;  /* 0x0000000000017941 */ /* 0x000fea0003800000 */
.L_x_71:
        /* <DEDUP_REMOVED lines=8> */
.L_x_74:
[----:B------:R-:W-:Y:S05]  /*3ef0*/  BSYNC B1 ;  /* 0x0000000000017941 */ /* 0x000fea0003800000 */
.L_x_73:
        /* <DEDUP_REMOVED lines=12> */
.L_x_76:
[----:B------:R-:W-:Y:S05]  /*3fc0*/  BSYNC B1 ;  /* 0x0000000000017941 */ /* 0x000fea0003800000 */
.L_x_75:
        /* <DEDUP_REMOVED lines=8> */
.L_x_78:
[----:B------:R-:W-:Y:S05]  /*4050*/  BSYNC B1 ;  /* 0x0000000000017941 */ /* 0x000fea0003800000 */
.L_x_77:
        /* <DEDUP_REMOVED lines=8> */
.L_x_80:
[----:B------:R-:W-:Y:S05]  /*40e0*/  BSYNC B1 ;  /* 0x0000000000017941 */ /* 0x000fea0003800000 */
.L_x_79:
        /* <DEDUP_REMOVED lines=8> */
.L_x_82:
[----:B------:R-:W-:Y:S05]  /*4170*/  BSYNC B1 ;  /* 0x0000000000017941 */ /* 0x000fea0003800000 */
.L_x_81:
        /* <DEDUP_REMOVED lines=12> */
.L_x_84:
[----:B------:R-:W-:Y:S05]  /*4240*/  BSYNC B1 ;  /* 0x0000000000017941 */ /* 0x000fea0003800000 */
.L_x_83:
        /* <DEDUP_REMOVED lines=8> */
.L_x_86:
[----:B------:R-:W-:Y:S05]  /*42d0*/  BSYNC B1 ;  /* 0x0000000000017941 */ /* 0x000fea0003800000 */
.L_x_85:
        /* <DEDUP_REMOVED lines=8> */
.L_x_88:
[----:B------:R-:W-:Y:S05]  /*4360*/  BSYNC B1 ;  /* 0x0000000000017941 */ /* 0x000fea0003800000 */
.L_x_87:
        /* <DEDUP_REMOVED lines=8> */
.L_x_90:
[----:B------:R-:W-:Y:S05]  /*43f0*/  BSYNC B1 ;  /* 0x0000000000017941 */ /* 0x000fea0003800000 */
.L_x_89:
        /* <DEDUP_REMOVED lines=12> */
.L_x_92:
[----:B------:R-:W-:Y:S05]  /*44c0*/  BSYNC B1 ;  /* 0x0000000000017941 */ /* 0x000fea0003800000 */
.L_x_91:
        /* <DEDUP_REMOVED lines=8> */
.L_x_94:
[----:B------:R-:W-:Y:S05]  /*4550*/  BSYNC B1 ;  /* 0x0000000000017941 */ /* 0x000fea0003800000 */
.L_x_93:
        /* <DEDUP_REMOVED lines=8> */
.L_x_96:
[----:B------:R-:W-:Y:S05]  /*45e0*/  BSYNC B1 ;  /* 0x0000000000017941 */ /* 0x000fea0003800000 */
.L_x_95:
        /* <DEDUP_REMOVED lines=8> */
.L_x_98:
[----:B------:R-:W-:Y:S05]  /*4670*/  BSYNC B1 ;  /* 0x0000000000017941 */ /* 0x000fea0003800000 */
.L_x_97:
        /* <DEDUP_REMOVED lines=12> */
.L_x_100:
[----:B------:R-:W-:Y:S05]  /*4740*/  BSYNC B1 ;  /* 0x0000000000017941 */ /* 0x000fea0003800000 */
.L_x_99:
        /* <DEDUP_REMOVED lines=8> */
.L_x_102:
[----:B------:R-:W-:Y:S05]  /*47d0*/  BSYNC B1 ;  /* 0x0000000000017941 */ /* 0x000fea0003800000 */
.L_x_101:
        /* <DEDUP_REMOVED lines=8> */
.L_x_104:
[----:B------:R-:W-:Y:S05]  /*4860*/  BSYNC B1 ;  /* 0x0000000000017941 */ /* 0x000fea0003800000 */
.L_x_103:
        /* <DEDUP_REMOVED lines=8> */
.L_x_106:
[----:B------:R-:W-:Y:S05]  /*48f0*/  BSYNC B1 ;  /* 0x0000000000017941 */ /* 0x000fea0003800000 */
.L_x_105:
        /* <DEDUP_REMOVED lines=12> */
.L_x_108:
[----:B------:R-:W-:Y:S05]  /*49c0*/  BSYNC B1 ;  /* 0x0000000000017941 */ /* 0x000fea0003800000 */
.L_x_107:
        /* <DEDUP_REMOVED lines=8> */
.L_x_110:
[----:B------:R-:W-:Y:S05]  /*4a50*/  BSYNC B1 ;  /* 0x0000000000017941 */ /* 0x000fea0003800000 */
.L_x_109:
        /* <DEDUP_REMOVED lines=8> */
.L_x_112:
[----:B------:R-:W-:Y:S05]  /*4ae0*/  BSYNC B1 ;  /* 0x0000000000017941 */ /* 0x000fea0003800000 */
.L_x_111:
        /* <DEDUP_REMOVED lines=8> */
.L_x_114:
[----:B------:R-:W-:Y:S05]  /*4b70*/  BSYNC B1 ;  /* 0x0000000000017941 */ /* 0x000fea0003800000 */
.L_x_113:
        /* <DEDUP_REMOVED lines=12> */
.L_x_116:
[----:B------:R-:W-:Y:S05]  /*4c40*/  BSYNC B1 ;  /* 0x0000000000017941 */ /* 0x000fea0003800000 */
.L_x_115:
        /* <DEDUP_REMOVED lines=8> */
.L_x_118:
[----:B------:R-:W-:Y:S05]  /*4cd0*/  BSYNC B1 ;  /* 0x0000000000017941 */ /* 0x000fea0003800000 */
.L_x_117:
        /* <DEDUP_REMOVED lines=8> */
.L_x_120:
[----:B------:R-:W-:Y:S05]  /*4d60*/  BSYNC B1 ;  /* 0x0000000000017941 */ /* 0x000fea0003800000 */
.L_x_119:
        /* <DEDUP_REMOVED lines=8> */
.L_x_122:
[----:B------:R-:W-:Y:S05]  /*4df0*/  BSYNC B1 ;  /* 0x0000000000017941 */ /* 0x000fea0003800000 */
.L_x_121:
        /* <DEDUP_REMOVED lines=12> */
.L_x_124:
[----:B------:R-:W-:Y:S05]  /*4ec0*/  BSYNC B1 ;  /* 0x0000000000017941 */ /* 0x000fea0003800000 */
.L_x_123:
        /* <DEDUP_REMOVED lines=8> */
.L_x_126:
[----:B------:R-:W-:Y:S05]  /*4f50*/  BSYNC B1 ;  /* 0x0000000000017941 */ /* 0x000fea0003800000 */
.L_x_125:
        /* <DEDUP_REMOVED lines=8> */
.L_x_128:
[----:B------:R-:W-:Y:S05]  /*4fe0*/  BSYNC B1 ;  /* 0x0000000000017941 */ /* 0x000fea0003800000 */
.L_x_127:
        /* <DEDUP_REMOVED lines=8> */
.L_x_130:
[----:B------:R-:W-:Y:S05]  /*5070*/  BSYNC B1 ;  /* 0x0000000000017941 */ /* 0x000fea0003800000 */
.L_x_129:
        /* <DEDUP_REMOVED lines=12> */
.L_x_132:
[----:B------:R-:W-:Y:S05]  /*5140*/  BSYNC B1 ;  /* 0x0000000000017941 */ /* 0x000fea0003800000 */
.L_x_131:
        /* <DEDUP_REMOVED lines=8> */
.L_x_134:
[----:B------:R-:W-:Y:S05]  /*51d0*/  BSYNC B1 ;  /* 0x0000000000017941 */ /* 0x000fea0003800000 */
.L_x_133:
        /* <DEDUP_REMOVED lines=8> */
.L_x_136:
[----:B------:R-:W-:Y:S05]  /*5260*/  BSYNC B1 ;  /* 0x0000000000017941 */ /* 0x000fea0003800000 */
.L_x_135:
        /* <DEDUP_REMOVED lines=8> */
.L_x_138:
[----:B------:R-:W-:Y:S05]  /*52f0*/  BSYNC B1 ;  /* 0x0000000000017941 */ /* 0x000fea0003800000 */
.L_x_137:
        /* <DEDUP_REMOVED lines=12> */
.L_x_140:
[----:B------:R-:W-:Y:S05]  /*53c0*/  BSYNC B1 ;  /* 0x0000000000017941 */ /* 0x000fea0003800000 */
.L_x_139:
        /* <DEDUP_REMOVED lines=8> */
.L_x_142:
[----:B------:R-:W-:Y:S05]  /*5450*/  BSYNC B1 ;  /* 0x0000000000017941 */ /* 0x000fea0003800000 */
.L_x_141:
[----:B-1----:R-:W2:Y:S01]  /*5460*/  LDL.LU R3, [R1+0xd0] ;  /* 0x0000d00001037983 */ /* 0x002ea20000300800 */
[----:B------:R-:W-:Y:S01]  /*5470*/  BSSY B1, `(.L_x_143) ;  /* 0x0000007000017945 */ /* 0x000fe20003800000 */
[----:B--2---:R-:W-:-:S05]  /*5480*/  @!P3 IMAD R3, R3, R17, R2 ;  /* 0x000000110303b224 */ /* 0x004fca00078e0202 */
[----:B------:R1:W-:Y:S01]  /*5490*/  @!P3 STG.E.U8 desc[UR36][R4.64+0x68], R3 ;  /* 0x000068030400b986 */ /* 0x0003e2000c101124 */
[----:B------:R-:W-:Y:S05]  /*54a0*/  @P5 BRA `(.L_x_144) ;  /* 0x00000000000c5947 */ /* 0x000fea0003800000 */
[----:B------:R-:W1:Y:S02]  /*54b0*/  LDG.E.U8 R16, desc[UR36][R14.64+0x69] ;  /* 0x000069240e107981 */ /* 0x000e64000c1e1100 */
[----:B-1----:R-:W-:-:S05]  /*54c0*/  PRMT R3, R16, 0x8880, RZ ;  /* 0x0000888010037816 */ /* 0x002fca00000000ff */
[----:B------:R-:W-:-:S07]  /*54d0*/  IMAD R2, R3, R18, RZ ;  /* 0x0000001203027224 */ /* 0x000fce00078e02ff */
.L_x_144:
[----:B------:R-:W-:Y:S05]  /*54e0*/  BSYNC B1 ;  /* 0x0000000000017941 */ /* 0x000fea0003800000 */
.L_x_143:
        /* <DEDUP_REMOVED lines=8> */
.L_x_146:
[----:B------:R-:W-:Y:S05]  /*5570*/  BSYNC B1 ;  /* 0x0000000000017941 */ /* 0x000fea0003800000 */
.L_x_145:
        /* <DEDUP_REMOVED lines=9> */
[----:B------:R-:W1:Y:S02]  /*5610*/  LDG.E.U8 R16, desc[UR36][R12.64+0x69] ;  /* 0x000069240c107981 */ /* 0x000e64000c1e1100 */
[----:B-1----:R-:W-:-:S05]  /*5620*/  PRMT R3, R16, 0x8880, RZ ;  /* 0x0000888010037816 */ /* 0x002fca00000000ff */
[----:B------:R-:W-:-:S07]  /*5630*/  IMAD R2, R3, R18, RZ ;  /* 0x0000001203027224 */ /* 0x000fce00078e02ff */
.L_x_148:
[----:B------:R-:W-:Y:S05]  /*5640*/  BSYNC B1 ;  /* 0x0000000000017941 */ /* 0x000fea0003800000 */
.L_x_147:
        /* <DEDUP_REMOVED lines=8> */
.L_x_150:
[----:B------:R-:W-:Y:S05]  /*56d0*/  BSYNC B1 ;  /* 0x0000000000017941 */ /* 0x000fea0003800000 */
.L_x_149:
        /* <DEDUP_REMOVED lines=8> */
.L_x_152:
[----:B------:R-:W-:Y:S05]  /*5760*/  BSYNC B1 ;  /* 0x0000000000017941 */ /* 0x000fea0003800000 */
.L_x_151:
        /* <DEDUP_REMOVED lines=8> */
.L_x_154:
[----:B------:R-:W-:Y:S05]  /*57f0*/  BSYNC B1 ;  /* 0x0000000000017941 */ /* 0x000fea0003800000 */
.L_x_153:
        /* <DEDUP_REMOVED lines=12> */
.L_x_156:
[----:B------:R-:W-:Y:S05]  /*58c0*/  BSYNC B1 ;  /* 0x0000000000017941 */ /* 0x000fea0003800000 */
.L_x_155:
        /* <DEDUP_REMOVED lines=8> */
.L_x_158:
[----:B------:R-:W-:Y:S05]  /*5950*/  BSYNC B1 ;  /* 0x0000000000017941 */ /* 0x000fea0003800000 */
.L_x_157:
        /* <DEDUP_REMOVED lines=8> */
.L_x_160:
[----:B------:R-:W-:Y:S05]  /*59e0*/  BSYNC B1 ;  /* 0x0000000000017941 */ /* 0x000fea0003800000 */
.L_x_159:
        /* <DEDUP_REMOVED lines=8> */
.L_x_162:
[----:B------:R-:W-:Y:S05]  /*5a70*/  BSYNC B1 ;  /* 0x0000000000017941 */ /* 0x000fea0003800000 */
.L_x_161:
        /* <DEDUP_REMOVED lines=12> */
.L_x_164:
[----:B------:R-:W-:Y:S05]  /*5b40*/  BSYNC B1 ;  /* 0x0000000000017941 */ /* 0x000fea0003800000 */
.L_x_163:
        /* <DEDUP_REMOVED lines=8> */
.L_x_166:
[----:B------:R-:W-:Y:S05]  /*5bd0*/  BSYNC B1 ;  /* 0x0000000000017941 */ /* 0x000fea0003800000 */
.L_x_165:
        /* <DEDUP_REMOVED lines=8> */
.L_x_168:
[----:B------:R-:W-:Y:S05]  /*5c60*/  BSYNC B1 ;  /* 0x0000000000017941 */ /* 0x000fea0003800000 */
.L_x_167:
        /* <DEDUP_REMOVED lines=8> */
.L_x_170:
[----:B------:R-:W-:Y:S05]  /*5cf0*/  BSYNC B1 ;  /* 0x0000000000017941 */ /* 0x000fea0003800000 */
.L_x_169:
        /* <DEDUP_REMOVED lines=12> */
.L_x_172:
[----:B------:R-:W-:Y:S05]  /*5dc0*/  BSYNC B1 ;  /* 0x0000000000017941 */ /* 0x000fea0003800000 */
.L_x_171:
        /* <DEDUP_REMOVED lines=8> */
.L_x_174:
[----:B------:R-:W-:Y:S05]  /*5e50*/  BSYNC B1 ;  /* 0x0000000000017941 */ /* 0x000fea0003800000 */
.L_x_173:
        /* <DEDUP_REMOVED lines=8> */
.L_x_176:
[----:B------:R-:W-:Y:S05]  /*5ee0*/  BSYNC B1 ;  /* 0x0000000000017941 */ /* 0x000fea0003800000 */
.L_x_175:
        /* <DEDUP_REMOVED lines=8> */
.L_x_178:
[----:B------:R-:W-:Y:S05]  /*5f70*/  BSYNC B1 ;  /* 0x0000000000017941 */ /* 0x000fea0003800000 */
.L_x_177:
        /* <DEDUP_REMOVED lines=12> */
.L_x_180:
[----:B------:R-:W-:Y:S05]  /*6040*/  BSYNC B1 ;  /* 0x0000000000017941 */ /* 0x000fea0003800000 */
.L_x_179:
        /* <DEDUP_REMOVED lines=8> */
.L_x_182:
[----:B------:R-:W-:Y:S05]  /*60d0*/  BSYNC B1 ;  /* 0x0000000000017941 */ /* 0x000fea0003800000 */
.L_x_181:
        /* <DEDUP_REMOVED lines=8> */
.L_x_184:
[----:B------:R-:W-:Y:S05]  /*6160*/  BSYNC B1 ;  /* 0x0000000000017941 */ /* 0x000fea0003800000 */
.L_x_183:
        /* <DEDUP_REMOVED lines=8> */
.L_x_186:
[----:B------:R-:W-:Y:S05]  /*61f0*/  BSYNC B1 ;  /* 0x0000000000017941 */ /* 0x000fea0003800000 */
.L_x_185:
        /* <DEDUP_REMOVED lines=12> */
.L_x_188:
[----:B------:R-:W-:Y:S05]  /*62c0*/  BSYNC B1 ;  /* 0x0000000000017941 */ /* 0x000fea0003800000 */
.L_x_187:
        /* <DEDUP_REMOVED lines=8> */
.L_x_190:
[----:B------:R-:W-:Y:S05]  /*6350*/  BSYNC B1 ;  /* 0x0000000000017941 */ /* 0x000fea0003800000 */
.L_x_189:
        /* <DEDUP_REMOVED lines=8> */
.L_x_192:
[----:B------:R-:W-:Y:S05]  /*63e0*/  BSYNC B1 ;  /* 0x0000000000017941 */ /* 0x000fea0003800000 */
.L_x_191:
        /* <DEDUP_REMOVED lines=8> */
.L_x_194:
[----:B------:R-:W-:Y:S05]  /*6470*/  BSYNC B1 ;  /* 0x0000000000017941 */ /* 0x000fea0003800000 */
.L_x_193:
        /* <DEDUP_REMOVED lines=12> */
.L_x_196:
[----:B------:R-:W-:Y:S05]  /*6540*/  BSYNC B1 ;  /* 0x0000000000017941 */ /* 0x000fea0003800000 */
.L_x_195:
        /* <DEDUP_REMOVED lines=8> */
.L_x_198:
[----:B------:R-:W-:Y:S05]  /*65d0*/  BSYNC B1 ;  /* 0x0000000000017941 */ /* 0x000fea0003800000 */
.L_x_197:
        /* <DEDUP_REMOVED lines=8> */
.L_x_200:
[----:B------:R-:W-:Y:S05]  /*6660*/  BSYNC B1 ;  /* 0x0000000000017941 */ /* 0x000fea0003800000 */
.L_x_199:
        /* <DEDUP_REMOVED lines=8> */
.L_x_202:
[----:B------:R-:W-:Y:S05]  /*66f0*/  BSYNC B1 ;  /* 0x0000000000017941 */ /* 0x000fea0003800000 */
.L_x_201:
        /* <DEDUP_REMOVED lines=12> */
.L_x_204:
[----:B------:R-:W-:Y:S05]  /*67c0*/  BSYNC B1 ;  /* 0x0000000000017941 */ /* 0x000fea0003800000 */
.L_x_203:
        /* <DEDUP_REMOVED lines=8> */
.L_x_206:
[----:B------:R-:W-:Y:S05]  /*6850*/  BSYNC B1 ;  /* 0x0000000000017941 */ /* 0x000fea0003800000 */
.L_x_205:
        /* <DEDUP_REMOVED lines=8> */
.L_x_208:
[----:B------:R-:W-:Y:S05]  /*68e0*/  BSYNC B1 ;  /* 0x0000000000017941 */ /* 0x000fea0003800000 */
.L_x_207:
        /* <DEDUP_REMOVED lines=8> */
.L_x_210:
[----:B------:R-:W-:Y:S05]  /*6970*/  BSYNC B1 ;  /* 0x0000000000017941 */ /* 0x000fea0003800000 */
.L_x_209:
        /* <DEDUP_REMOVED lines=12> */
.L_x_212:
[----:B------:R-:W-:Y:S05]  /*6a40*/  BSYNC B1 ;  /* 0x0000000000017941 */ /* 0x000fea0003800000 */
.L_x_211:
        /* <DEDUP_REMOVED lines=8> */
.L_x_214:
[----:B------:R-:W-:Y:S05]  /*6ad0*/  BSYNC B1 ;  /* 0x0000000000017941 */ /* 0x000fea0003800000 */
.L_x_213:
        /* <DEDUP_REMOVED lines=8> */
.L_x_216:
[----:B------:R-:W-:Y:S05]  /*6b60*/  BSYNC B1 ;  /* 0x0000000000017941 */ /* 0x000fea0003800000 */
.L_x_215:
        /* <DEDUP_REMOVED lines=8> */
.L_x_218:
[----:B------:R-:W-:Y:S05]  /*6bf0*/  BSYNC B1 ;  /* 0x0000000000017941 */ /* 0x000fea0003800000 */
.L_x_217:
        /* <DEDUP_REMOVED lines=12> */
.L_x_220:
[----:B------:R-:W-:Y:S05]  /*6cc0*/  BSYNC B1 ;  /* 0x0000000000017941 */ /* 0x000fea0003800000 */
.L_x_219:
        /* <DEDUP_REMOVED lines=8> */
.L_x_222:
[----:B------:R-:W-:Y:S05]  /*6d50*/  BSYNC B1 ;  /* 0x0000000000017941 */ /* 0x000fea0003800000 */
.L_x_221:
        /* <DEDUP_REMOVED lines=8> */
.L_x_224:
[----:B------:R-:W-:Y:S05]  /*6de0*/  BSYNC B1 ;  /* 0x0000000000017941 */ /* 0x000fea0003800000 */
.L_x_223:
        /* <DEDUP_REMOVED lines=8> */
.L_x_226:
[----:B------:R-:W-:Y:S05]  /*6e70*/  BSYNC B1 ;  /* 0x0000000000017941 */ /* 0x000fea0003800000 */
.L_x_225:
        /* <DEDUP_REMOVED lines=12> */
.L_x_228:
[----:B------:R-:W-:Y:S05]  /*6f40*/  BSYNC B1 ;  /* 0x0000000000017941 */ /* 0x000fea0003800000 */
.L_x_227:
        /* <DEDUP_REMOVED lines=8> */
.L_x_230:
[----:B------:R-:W-:Y:S05]  /*6fd0*/  BSYNC B1 ;  /* 0x0000000000017941 */ /* 0x000fea0003800000 */
.L_x_229:
        /* <DEDUP_REMOVED lines=8> */
.L_x_232:
[----:B------:R-:W-:Y:S05]  /*7060*/  BSYNC B1 ;  /* 0x0000000000017941 */ /* 0x000fea0003800000 */
.L_x_231:
        /* <DEDUP_REMOVED lines=8> */
.L_x_234:
[----:B------:R-:W-:Y:S05]  /*70f0*/  BSYNC B1 ;  /* 0x0000000000017941 */ /* 0x000fea0003800000 */
.L_x_233:
        /* <DEDUP_REMOVED lines=12> */
.L_x_236:
[----:B------:R-:W-:Y:S05]  /*71c0*/  BSYNC B1 ;  /* 0x0000000000017941 */ /* 0x000fea0003800000 */
.L_x_235:
        /* <DEDUP_REMOVED lines=8> */
.L_x_238:
[----:B------:R-:W-:Y:S05]  /*7250*/  BSYNC B1 ;  /* 0x0000000000017941 */ /* 0x000fea0003800000 */
.L_x_237:
        /* <DEDUP_REMOVED lines=8> */
.L_x_240:
[----:B------:R-:W-:Y:S05]  /*72e0*/  BSYNC B1 ;  /* 0x0000000000017941 */ /* 0x000fea0003800000 */
.L_x_239:
        /* <DEDUP_REMOVED lines=8> */
.L_x_242:
[----:B------:R-:W-:Y:S05]  /*7370*/  BSYNC B1 ;  /* 0x0000000000017941 */ /* 0x000fea0003800000 */
.L_x_241:
        /* <DEDUP_REMOVED lines=12> */
.L_x_244:
[----:B------:R-:W-:Y:S05]  /*7440*/  BSYNC B1 ;  /* 0x0000000000017941 */ /* 0x000fea0003800000 */
.L_x_243:
        /* <DEDUP_REMOVED lines=8> */
.L_x_246:
[----:B------:R-:W-:Y:S05]  /*74d0*/  BSYNC B1 ;  /* 0x0000000000017941 */ /* 0x000fea0003800000 */
.L_x_245:
        /* <DEDUP_REMOVED lines=8> */
.L_x_248:
[----:B------:R-:W-:Y:S05]  /*7560*/  BSYNC B1 ;  /* 0x0000000000017941 */ /* 0x000fea0003800000 */
.L_x_247:
        /* <DEDUP_REMOVED lines=8> */
.L_x_250:
[----:B------:R-:W-:Y:S05]  /*75f0*/  BSYNC B1 ;  /* 0x0000000000017941 */ /* 0x000fea0003800000 */
.L_x_249:
        /* <DEDUP_REMOVED lines=12> */
.L_x_252:
[----:B------:R-:W-:Y:S05]  /*76c0*/  BSYNC B1 ;  /* 0x0000000000017941 */ /* 0x000fea0003800000 */
.L_x_251:
        /* <DEDUP_REMOVED lines=8> */
.L_x_254:
[----:B------:R-:W-:Y:S05]  /*7750*/  BSYNC B1 ;  /* 0x0000000000017941 */ /* 0x000fea0003800000 */
.L_x_253:
        /* <DEDUP_REMOVED lines=8> */
.L_x_256:
[----:B------:R-:W-:Y:S05]  /*77e0*/  BSYNC B1 ;  /* 0x0000000000017941 */ /* 0x000fea0003800000 */
.L_x_255:
        /* <DEDUP_REMOVED lines=8> */
.L_x_258:
[----:B------:R-:W-:Y:S05]  /*7870*/  BSYNC B1 ;  /* 0x0000000000017941 */ /* 0x000fea0003800000 */
.L_x_257:
        /* <DEDUP_REMOVED lines=12> */
.L_x_260:
[----:B------:R-:W-:Y:S05]  /*7940*/  BSYNC B1 ;  /* 0x0000000000017941 */ /* 0x000fea0003800000 */
.L_x_259:
        /* <DEDUP_REMOVED lines=8> */
.L_x_262:
[----:B------:R-:W-:Y:S05]  /*79d0*/  BSYNC B1 ;  /* 0x0000000000017941 */ /* 0x000fea0003800000 */
.L_x_261:
        /* <DEDUP_REMOVED lines=8> */
.L_x_264:
[----:B------:R-:W-:Y:S05]  /*7a60*/  BSYNC B1 ;  /* 0x0000000000017941 */ /* 0x000fea0003800000 */
.L_x_263:
        /* <DEDUP_REMOVED lines=8> */
.L_x_266:
[----:B------:R-:W-:Y:S05]  /*7af0*/  BSYNC B1 ;  /* 0x0000000000017941 */ /* 0x000fea0003800000 */
.L_x_265:
        /* <DEDUP_REMOVED lines=12> */
.L_x_268:
[----:B------:R-:W-:Y:S05]  /*7bc0*/  BSYNC B1 ;  /* 0x0000000000017941 */ /* 0x000fea0003800000 */
.L_x_267:
        /* <DEDUP_REMOVED lines=8> */
.L_x_270:
[----:B------:R-:W-:Y:S05]  /*7c50*/  BSYNC B1 ;  /* 0x0000000000017941 */ /* 0x000fea0003800000 */
.L_x_269:
        /* <DEDUP_REMOVED lines=8> */
.L_x_272:
[----:B------:R-:W-:Y:S05]  /*7ce0*/  BSYNC B1 ;  /* 0x0000000000017941 */ /* 0x000fea0003800000 */
.L_x_271:
        /* <DEDUP_REMOVED lines=8> */
.L_x_274:
[----:B------:R-:W-:Y:S05]  /*7d70*/  BSYNC B1 ;  /* 0x0000000000017941 */ /* 0x000fea0003800000 */
.L_x_273:
        /* <DEDUP_REMOVED lines=12> */
.L_x_276:
[----:B------:R-:W-:Y:S05]  /*7e40*/  BSYNC B1 ;  /* 0x0000000000017941 */ /* 0x000fea0003800000 */
.L_x_275:
        /* <DEDUP_REMOVED lines=8> */
.L_x_278:
[----:B------:R-:W-:Y:S05]  /*7ed0*/  BSYNC B1 ;  /* 0x0000000000017941 */ /* 0x000fea0003800000 */
.L_x_277:
        /* <DEDUP_REMOVED lines=8> */
.L_x_280:
[----:B------:R-:W-:Y:S05]  /*7f60*/  BSYNC B1 ;  /* 0x0000000000017941 */ /* 0x000fea0003800000 */
.L_x_279:
        /* <DEDUP_REMOVED lines=8> */
.L_x_282:
[----:B------:R-:W-:Y:S05]  /*7ff0*/  BSYNC B1 ;  /* 0x0000000000017941 */ /* 0x000fea0003800000 */
.L_x_281:
[----:B-1----:R-:W2:Y:S01]  /*8000*/  LDL.LU R3, [R1+0x1e8] ;  /* 0x0001e80001037983 */ /* 0x002ea20000300800 */
[----:B------:R-:W-:Y:S01]  /*8010*/  ISETP.LT.OR P3, PT, R0, 0xf2, !P0 ;  /* 0x000000f20000780c */ /* 0x000fe20004761670 */
[----:B------:R-:W-:Y:S01]  /*8020*/  BSSY B1, `(.L_x_283) ;  /* 0x000000b000017945 */ /* 0x000fe20003800000 */
[----:B------:R-:W-:Y:S02]  /*8030*/  IADD3 R161, P4, R160, 0x80, RZ ;  /* 0x00000080a0a17810 */ /* 0x000fe40007f9e0ff */
[----:B------:R-:W-:Y:S01]  /*8040*/  ISETP.LT.OR P5, PT, R0, 0xf9, !P0 ;  /* 0x000000f90000780c */ /* 0x000fe200047a1670 */
[----:B--2---:R-:W-:-:S05]  /*8050*/  @!P2 IMAD R3, R3, R17, R2 ;  /* 0x000000110303a224 */ /* 0x004fca00078e0202 */
[----:B------:R1:W-:Y:S01]  /*8060*/  @!P2 STG.E.U8 desc[UR36][R10.64+0xf0], R3 ;  /* 0x0000f0030a00a986 */ /* 0x0003e2000c101124 */
[C---:B------:R-:W-:Y:S02]  /*8070*/  ISETP.LT.OR P2, PT, R0.reuse, 0xf9, !P1 ;  /* 0x000000f90000780c */ /* 0x040fe40004f41670 */
[----:B------:R-:W-:Y:S01]  /*8080*/  ISETP.LT.OR P1, PT, R0, 0xfa, !P1 ;  /* 0x000000fa0000780c */ /* 0x000fe20004f21670 */
[----:B------:R-:W-:-:S12]  /*8090*/  @P3 BRA `(.L_x_284) ;  /* 0x00000000000c3947 */ /* 0x000fd80003800000 */
[----:B------:R-:W1:Y:S02]  /*80a0*/  LDG.E.U8 R16, desc[UR36][R12.64+0xf1] ;  /* 0x0000f1240c107981 */ /* 0x000e64000c1e1100 */
[----:B-1----:R-:W-:-:S05]  /*80b0*/  PRMT R3, R16, 0x8880, RZ ;  /* 0x0000888010037816 */ /* 0x002fca00000000ff */
[----:B------:R-:W-:-:S07]  /*80c0*/  IMAD R2, R3, R18, RZ ;  /* 0x0000001203027224 */ /* 0x000fce00078e02ff */
.L_x_284:
[----:B------:R-:W-:Y:S05]  /*80d0*/  BSYNC B1 ;  /* 0x0000000000017941 */ /* 0x000fea0003800000 */
.L_x_283:
        /* <DEDUP_REMOVED lines=8> */
.L_x_286:
[----:B------:R-:W-:Y:S05]  /*8160*/  BSYNC B1 ;  /* 0x0000000000017941 */ /* 0x000fea0003800000 */
.L_x_285:
        /* <DEDUP_REMOVED lines=8> */
.L_x_288:
[----:B------:R-:W-:Y:S05]  /*81f0*/  BSYNC B1 ;  /* 0x0000000000017941 */ /* 0x000fea0003800000 */
.L_x_287:
[----:B-1----:R-:W2:Y:S01]  /*8200*/  LDL.LU R3, [R1+0x1f4] ;  /* 0x0001f40001037983 */ /* 0x002ea20000300800 */
[----:B0-----:R-:W-:Y:S01]  /*8210*/  IMAD.X R15, RZ, RZ, UR9, P4 ;  /* 0x00000009ff0f7e24 */ /* 0x001fe2000a0e06ff */
[----:B------:R-:W-:Y:S01]  /*8220*/  BSSY B1, `(.L_x_289) ;  /* 0x0000009000017945 */ /* 0x000fe20003800000 */
[----:B------:R-:W-:Y:S02]  /*8230*/  ISETP.LT.OR P0, PT, R0, 0xfa, !P0 ;  /* 0x000000fa0000780c */ /* 0x000fe40004701670 */
[----:B------:R-:W-:Y:S02]  /*8240*/  IMAD R14, R15, R20, RZ ;  /* 0x000000140f0e7224 */ /* 0x000fe400078e02ff */
[----:B--2---:R-:W-:-:S05]  /*8250*/  @!P1 IMAD R3, R3, R17, R2 ;  /* 0x0000001103039224 */ /* 0x004fca00078e0202 */
[----:B------:R0:W-:Y:S01]  /*8260*/  @!P1 STG.E.U8 desc[UR36][R4.64+0xf9], R3 ;  /* 0x0000f90304009986 */ /* 0x0001e2000c101124 */
[----:B------:R-:W-:Y:S05]  /*8270*/  @P5 BRA `(.L_x_290) ;  /* 0x00000000000c5947 */ /* 0x000fea0003800000 */
[----:B------:R-:W0:Y:S02]  /*8280*/  LDG.E.U8 R16, desc[UR36][R12.64+0xf8] ;  /* 0x0000f8240c107981 */ /* 0x000e24000c1e1100 */
[----:B0-----:R-:W-:-:S05]  /*8290*/  PRMT R3, R16, 0x8880, RZ ;  /* 0x0000888010037816 */ /* 0x001fca00000000ff */
[----:B------:R-:W-:-:S07]  /*82a0*/  IMAD R2, R3, R18, RZ ;  /* 0x0000001203027224 */ /* 0x000fce00078e02ff */
.L_x_290:
[----:B------:R-:W-:Y:S05]  /*82b0*/  BSYNC B1 ;  /* 0x0000000000017941 */ /* 0x000fea0003800000 */
.L_x_289:
[----:B0-----:R-:W2:Y:S01]  /*82c0*/  LDL.LU R3, [R1+0x1f8] ;  /* 0x0001f80001037983 */ /* 0x001ea20000300800 */
[----:B------:R-:W-:Y:S01]  /*82d0*/  BSSY B1, `(.L_x_291) ;  /* 0x000000a000017945 */ /* 0x000fe20003800000 */
[C---:B------:R-:W-:Y:S02]  /*82e0*/  IMAD R15, R161.reuse, R21, R14 ;  /* 0x00000015a10f7224 */ /* 0x040fe400078e020e */
[----:B------:R-:W-:-:S04]  /*82f0*/  IMAD.WIDE.U32 R158, R161, R20, R158 ;  /* 0x00000014a19e7225 */ /* 0x000fc800078e009e */
[----:B------:R-:W-:-:S04]  /*8300*/  IMAD.WIDE.U32 R20, R161, R20, R152 ;  /* 0x00000014a1147225 */ /* 0x000fc800078e0098 */
[----:B--2---:R-:W-:-:S05]  /*8310*/  @!P5 IMAD R3, R3, R17, R2 ;  /* 0x000000110303d224 */ /* 0x004fca00078e0202 */
[----:B------:R0:W-:Y:S01]  /*8320*/  @!P5 STG.E.U8 desc[UR36][R10.64+0xf8], R3 ;  /* 0x0000f8030a00d986 */ /* 0x0001e2000c101124 */
[----:B------:R-:W-:Y:S05]  /*8330*/  @P0 BRA `(.L_x_292) ;  /* 0x00000000000c0947 */ /* 0x000fea0003800000 */
[----:B------:R-:W0:Y:S02]  /*8340*/  LDG.E.U8 R16, desc[UR36][R12.64+0xf9] ;  /* 0x0000f9240c107981 */ /* 0x000e24000c1e1100 */
[----:B0-----:R-:W-:-:S05]  /*8350*/  PRMT R3, R16, 0x8880, RZ ;  /* 0x0000888010037816 */ /* 0x001fca00000000ff */
[----:B------:R-:W-:-:S07]  /*8360*/  IMAD R2, R3, R18, RZ ;  /* 0x0000001203027224 */ /* 0x000fce00078e02ff */
.L_x_292:
[----:B------:R-:W-:Y:S05]  /*8370*/  BSYNC B1 ;  /* 0x0000000000017941 */ /* 0x000fea0003800000 */
.L_x_291:
[----:B0-----:R-:W2:Y:S01]  /*8380*/  LDL.LU R3, [R1+0x1fc] ;  /* 0x0001fc0001037983 */ /* 0x001ea20000300800 */
[----:B------:R-:W-:Y:S01]  /*8390*/  ISETP.GE.AND P2, PT, R154, 0x81, PT ;  /* 0x000000819a00780c */ /* 0x000fe20003f46270 */
[----:B------:R-:W-:Y:S01]  /*83a0*/  BSSY B1, `(.L_x_293) ;  /* 0x000000d000017945 */ /* 0x000fe20003800000 */
[-C--:B------:R-:W-:Y:S02]  /*83b0*/  IADD3 R4, P5, R20, R22.reuse, RZ ;  /* 0x0000001614047210 */ /* 0x080fe40007fbe0ff */
[----:B------:R-:W-:Y:S02]  /*83c0*/  ISETP.GE.AND P1, PT, R154, 0x89, PT ;  /* 0x000000899a00780c */ /* 0x000fe40003f26270 */
[----:B------:R-:W-:Y:S02]  /*83d0*/  IADD3.X R5, R23, R21, R15, P5, !PT ;  /* 0x0000001517057210 */ /* 0x000fe40002ffe40f */
[----:B------:R-:W-:Y:S02]  /*83e0*/  IADD3 R22, P4, P3, R156, R22, R158 ;  /* 0x000000169c167210 */ /* 0x000fe40007b9e09e */
[----:B------:R-:W-:Y:S01]  /*83f0*/  ISETP.LT.OR P5, PT, R0, 0x2, !P2 ;  /* 0x000000020000780c */ /* 0x000fe200057a1670 */
[----:B--2---:R-:W-:-:S05]  /*8400*/  @!P0 IMAD R3, R3, R17, R2 ;  /* 0x0000001103038224 */ /* 0x004fca00078e0202 */
[----:B------:R0:W-:Y:S01]  /*8410*/  @!P0 STG.E.U8 desc[UR36][R10.64+0xf9], R3 ;  /* 0x0000f9030a008986 */ /* 0x0001e2000c101124 */
[----:B------:R-:W-:-:S13]  /*8420*/  ISETP.LT.OR P0, PT, R0, 0x1, !P2 ;  /* 0x000000010000780c */ /* 0x000fda0005701670 */
[----:B0-----:R-:W-:Y:S05]  /*8430*/  @P0 BRA `(.L_x_294) ;  /* 0x00000000000c0947 */ /* 0x001fea0003800000 */
[----:B------:R-:W2:Y:S02]  /*8440*/  LDG.E.U8 R16, desc[UR36][R4.64] ;  /* 0x0000002404107981 */ /* 0x000ea4000c1e1100 */
[----:B--2---:R-:W-:-:S05]  /*8450*/  PRMT R3, R16, 0x8880, RZ ;  /* 0x0000888010037816 */ /* 0x004fca00000000ff */
[----:B------:R-:W-:-:S07]  /*8460*/  IMAD R2, R3, R18, RZ ;  /* 0x0000001203027224 */ /* 0x000fce00078e02ff */
.L_x_294:
[----:B------:R-:W-:Y:S05]  /*8470*/  BSYNC B1 ;  /* 0x0000000000017941 */ /* 0x000fea0003800000 */
.L_x_293:
[----:B------:R-:W-:Y:S01]  /*8480*/  @!P0 IMAD R3, R24, R17, R2 ;  /* 0x0000001118038224 */ /* 0x000fe200078e0202 */
[----:B------:R-:W-:Y:S01]  /*8490*/  BSSY B1, `(.L_x_295) ;  /* 0x0000007000017945 */ /* 0x000fe20003800000 */
[----:B------:R-:W-:-:S03]  /*84a0*/  IMAD.IADD R158, R15, 0x1, R159 ;  /* 0x000000010f9e7824 */ /* 0x000fc600078e029f */
[----:B------:R0:W-:Y:S01]  /*84b0*/  @!P0 STG.E.U8 desc[UR36][R6.64], R3 ;  /* 0x0000000306008986 */ /* 0x0001e2000c101124 */
[----:B------:R-:W-:Y:S05]  /*84c0*/  @P5 BRA `(.L_x_296) ;  /* 0x00000000000c5947 */ /* 0x000fea0003800000 */
[----:B------:R-:W0:Y:S02]  /*84d0*/  LDG.E.U8 R16, desc[UR36][R4.64+0x1] ;  /* 0x0000012404107981 */ /* 0x000e24000c1e1100 */
[----:B0-----:R-:W-:-:S05]  /*84e0*/  PRMT R3, R16, 0x8880, RZ ;  /* 0x0000888010037816 */ /* 0x001fca00000000ff */
[----:B------:R-:W-:-:S07]  /*84f0*/  IMAD R2, R3, R18, RZ ;  /* 0x0000001203027224 */ /* 0x000fce00078e02ff */
.L_x_296:
[----:B------:R-:W-:Y:S05]  /*8500*/  BSYNC B1 ;  /* 0x0000000000017941 */ /* 0x000fea0003800000 */
.L_x_295:
[C---:B------:R-:W-:Y:S01]  /*8510*/  ISETP.LT.OR P0, PT, R0.reuse, 0x1, !P1 ;  /* 0x000000010000780c */ /* 0x040fe20004f01670 */
[----:B------:R-:W-:Y:S01]  /*8520*/  @!P5 IMAD R25, R25, R17, R2 ;  /* 0x000000111919d224 */ /* 0x000fe200078e0202 */
[----:B------:R-:W-:Y:S01]  /*8530*/  BSSY B1, `(.L_x_297) ;  /* 0x000000a000017945 */ /* 0x000fe20003800000 */
[----:B------:R-:W-:Y:S02]  /*8540*/  IADD3.X R23, R153, R23, R158, P4, P3 ;  /* 0x0000001799177210 */ /* 0x000fe400027e649e */
[C---:B------:R-:W-:Y:S01]  /*8550*/  ISETP.LT.OR P4, PT, R0.reuse, 0x2, !P1 ;  /* 0x000000020000780c */ /* 0x040fe20004f81670 */
[----:B------:R1:W-:Y:S01]  /*8560*/  @!P5 STG.E.U8 desc[UR36][R6.64+0x1], R25 ;  /* 0x000001190600d986 */ /* 0x0003e2000c101124 */
[C---:B------:R-:W-:Y:S02]  /*8570*/  ISETP.LT.OR P5, PT, R0.reuse, 0x9, !P2 ;  /* 0x000000090000780c */ /* 0x040fe400057a1670 */
[----:B------:R-:W-:-:S04]  /*8580*/  ISETP.LT.OR P3, PT, R0, 0xa, !P2 ;  /* 0x0000000a0000780c */ /* 0x000fc80005761670 */
[----:B------:R-:W-:Y:S09]  /*8590*/  @P0 BRA `(.L_x_298) ;  /* 0x00000000000c0947 */ /* 0x000ff20003800000 */
[----:B------:R-:W0:Y:S02]  /*85a0*/  LDG.E.U8 R16, desc[UR36][R22.64] ;  /* 0x0000002416107981 */ /* 0x000e24000c1e1100 */
[----:B0-----:R-:W-:-:S05]  /*85b0*/  PRMT R3, R16, 0x8880, RZ ;  /* 0x0000888010037816 */ /* 0x001fca00000000ff */
[----:B------:R-:W-:-:S07]  /*85c0*/  IMAD R2, R3, R18, RZ ;  /* 0x0000001203027224 */ /* 0x000fce00078e02ff */
.L_x_298:
[----:B------:R-:W-:Y:S05]  /*85d0*/  BSYNC B1 ;  /* 0x0000000000017941 */ /* 0x000fea0003800000 */
.L_x_297:
[----:B0-----:R-:W-:Y:S01]  /*85e0*/  @!P0 IMAD R3, R26, R17, R2 ;  /* 0x000000111a038224 */ /* 0x001fe200078e0202 */
[----:B------:R-:W-:Y:S04]  /*85f0*/  BSSY B1, `(.L_x_299) ;  /* 0x0000006000017945 */ /* 0x000fe80003800000 */
[----:B------:R0:W-:Y:S01]  /*8600*/  @!P0 STG.E.U8 desc[UR36][R8.64], R3 ;  /* 0x0000000308008986 */ /* 0x0001e2000c101124 */
[----:B------:R-:W-:Y:S05]  /*8610*/  @P4 BRA `(.L_x_300) ;  /* 0x00000000000c4947 */ /* 0x000fea0003800000 */
[----:B------:R-:W0:Y:S02]  /*8620*/  LDG.E.U8 R16, desc[UR36][R22.64+0x1] ;  /* 0x0000012416107981 */ /* 0x000e24000c1e1100 */
[----:B0-----:R-:W-:-:S05]  /*8630*/  PRMT R3, R16, 0x8880, RZ ;  /* 0x0000888010037816 */ /* 0x001fca00000000ff */
[----:B------:R-:W-:-:S07]  /*8640*/  IMAD R2, R3, R18, RZ ;  /* 0x0000001203027224 */ /* 0x000fce00078e02ff */
.L_x_300:
[----:B------:R-:W-:Y:S05]  /*8650*/  BSYNC B1 ;  /* 0x0000000000017941 */ /* 0x000fea0003800000 */
.L_x_299:
[----:B------:R-:W-:Y:S01]  /*8660*/  @!P4 IMAD R27, R27, R17, R2 ;  /* 0x000000111b1bc224 */ /* 0x000fe200078e0202 */
[----:B------:R-:W-:Y:S04]  /*8670*/  BSSY B1, `(.L_x_301) ;  /* 0x0000006000017945 */ /* 0x000fe80003800000 */
[----:B------:R2:W-:Y:S01]  /*8680*/  @!P4 STG.E.U8 desc[UR36][R8.64+0x1], R27 ;  /* 0x0000011b0800c986 */ /* 0x0005e2000c101124 */
[----:B------:R-:W-:Y:S05]  /*8690*/  @P5 BRA `(.L_x_302) ;  /* 0x00000000000c5947 */ /* 0x000fea0003800000 */
[----:B------:R-:W0:Y:S02]  /*86a0*/  LDG.E.U8 R16, desc[UR36][R4.64+0x8] ;  /* 0x0000082404107981 */ /* 0x000e24000c1e1100 */
[----:B0-----:R-:W-:-:S05]  /*86b0*/  PRMT R3, R16, 0x8880, RZ ;  /* 0x0000888010037816 */ /* 0x001fca00000000ff */
[----:B------:R-:W-:-:S07]  /*86c0*/  IMAD R2, R3, R18, RZ ;  /* 0x0000001203027224 */ /* 0x000fce00078e02ff */
.L_x_302:
[----:B------:R-:W-:Y:S05]  /*86d0*/  BSYNC B1 ;  /* 0x0000000000017941 */ /* 0x000fea0003800000 */
.L_x_301:
[----:B0-----:R-:W-:Y:S01]  /*86e0*/  @!P5 IMAD R3, R28, R17, R2 ;  /* 0x000000111c03d224 */ /* 0x001fe200078e0202 */
[----:B------:R-:W-:Y:S04]  /*86f0*/  BSSY B1, `(.L_x_303) ;  /* 0x0000006000017945 */ /* 0x000fe80003800000 */
[----:B------:R0:W-:Y:S01]  /*8700*/  @!P5 STG.E.U8 desc[UR36][R6.64+0x8], R3 ;  /* 0x000008030600d986 */ /* 0x0001e2000c101124 */
[----:B------:R-:W-:Y:S05]  /*8710*/  @P3 BRA `(.L_x_304) ;  /* 0x00000000000c3947 */ /* 0x000fea0003800000 */
[----:B------:R-:W0:Y:S02]  /*8720*/  LDG.E.U8 R16, desc[UR36][R4.64+0x9] ;  /* 0x0000092404107981 */ /* 0x000e24000c1e1100 */
[----:B0-----:R-:W-:-:S05]  /*8730*/  PRMT R3, R16, 0x8880, RZ ;  /* 0x0000888010037816 */ /* 0x001fca00000000ff */
[----:B------:R-:W-:-:S07]  /*8740*/  IMAD R2, R3, R18, RZ ;  /* 0x0000001203027224 */ /* 0x000fce00078e02ff */
.L_x_304:
[----:B------:R-:W-:Y:S05]  /*8750*/  BSYNC B1 ;  /* 0x0000000000017941 */ /* 0x000fea0003800000 */
.L_x_303:
[C---:B------:R-:W-:Y:S01]  /*8760*/  ISETP.LT.OR P5, PT, R0.reuse, 0x9, !P1 ;  /* 0x000000090000780c */ /* 0x040fe20004fa1670 */
[----:B------:R-:W-:Y:S01]  /*8770*/  @!P3 IMAD R29, R29, R17, R2 ;  /* 0x000000111d1db224 */ /* 0x000fe200078e0202 */
[----:B------:R-:W-:Y:S01]  /*8780*/  BSSY B1, `(.L_x_305) ;  /* 0x0000009000017945 */ /* 0x000fe20003800000 */
[C---:B------:R-:W-:Y:S02]  /*8790*/  ISETP.LT.OR P4, PT, R0.reuse, 0xa, !P1 ;  /* 0x0000000a0000780c */ /* 0x040fe40004f81670 */
[C---:B------:R-:W-:Y:S01]  /*87a0*/  ISETP.LT.OR P0, PT, R0.reuse, 0x12, !P2 ;  /* 0x000000120000780c */ /* 0x040fe20005701670 */
[----:B------:R3:W-:Y:S01]  /*87b0*/  @!P3 STG.E.U8 desc[UR36][R6.64+0x9], R29 ;  /* 0x0000091d0600b986 */ /* 0x0007e2000c101124 */
[----:B------:R-:W-:-:S06]  /*87c0*/  ISETP.LT.OR P3, PT, R0, 0x11, !P2 ;  /* 0x000000110000780c */ /* 0x000fcc0005761670 */
[----:B------:R-:W-:Y:S07]  /*87d0*/  @P5 BRA `(.L_x_306) ;  /* 0x00000000000c5947 */ /* 0x000fee0003800000 */
[----:B------:R-:W0:Y:S02]  /*87e0*/  LDG.E.U8 R16, desc[UR36][R22.64+0x8] ;  /* 0x0000082416107981 */ /* 0x000e24000c1e1100 */
[----:B0-----:R-:W-:-:S05]  /*87f0*/  PRMT R3, R16, 0x8880, RZ ;  /* 0x0000888010037816 */ /* 0x001fca00000000ff */
[----:B------:R-:W-:-:S07]  /*8800*/  IMAD R2, R3, R18, RZ ;  /* 0x0000001203027224 */ /* 0x000fce00078e02ff */
.L_x_306:
[----:B------:R-:W-:Y:S05]  /*8810*/  BSYNC B1 ;  /* 0x0000000000017941 */ /* 0x000fea0003800000 */
.L_x_305:
[----:B0-----:R-:W-:Y:S01]  /*8820*/  @!P5 IMAD R3, R30, R17, R2 ;  /* 0x000000111e03d224 */ /* 0x001fe200078e0202 */
[----:B------:R-:W-:Y:S04]  /*8830*/  BSSY B1, `(.L_x_307) ;  /* 0x0000006000017945 */ /* 0x000fe80003800000 */
[----:B------:R0:W-:Y:S01]  /*8840*/  @!P5 STG.E.U8 desc[UR36][R8.64+0x8], R3 ;  /* 0x000008030800d986 */ /* 0x0001e2000c101124 */
[----:B------:R-:W-:Y:S05]  /*8850*/  @P4 BRA `(.L_x_308) ;  /* 0x00000000000c4947 */ /* 0x000fea0003800000 */
[----:B------:R-:W0:Y:S02]  /*8860*/  LDG.E.U8 R16, desc[UR36][R22.64+0x9] ;  /* 0x0000092416107981 */ /* 0x000e24000c1e1100 */
[----:B0-----:R-:W-:-:S05]  /*8870*/  PRMT R3, R16, 0x8880, RZ ;  /* 0x0000888010037816 */ /* 0x001fca00000000ff */
[----:B------:R-:W-:-:S07]  /*8880*/  IMAD R2, R3, R18, RZ ;  /* 0x0000001203027224 */ /* 0x000fce00078e02ff */
.L_x_308:
[----:B------:R-:W-:Y:S05]  /*8890*/  BSYNC B1 ;  /* 0x0000000000017941 */ /* 0x000fea0003800000 */
.L_x_307:
[----:B------:R-:W-:Y:S01]  /*88a0*/  @!P4 IMAD R31, R31, R17, R2 ;  /* 0x000000111f1fc224 */ /* 0x000fe200078e0202 */
[----:B------:R-:W-:Y:S04]  /*88b0*/  BSSY B1, `(.L_x_309) ;  /* 0x0000006000017945 */ /* 0x000fe80003800000 */
[----:B------:R4:W-:Y:S01]  /*88c0*/  @!P4 STG.E.U8 desc[UR36][R8.64+0x9], R31 ;  /* 0x0000091f0800c986 */ /* 0x0009e2000c101124 */
[----:B------:R-:W-:Y:S05]  /*88d0*/  @P3 BRA `(.L_x_310) ;  /* 0x00000000000c3947 */ /* 0x000fea0003800000 */
[----:B------:R-:W0:Y:S02]  /*88e0*/  LDG.E.U8 R16, desc[UR36][R4.64+0x10] ;  /* 0x0000102404107981 */ /* 0x000e24000c1e1100 */
[----:B0-----:R-:W-:-:S05]  /*88f0*/  PRMT R3, R16, 0x8880, RZ ;  /* 0x0000888010037816 */ /* 0x001fca00000000ff */
[----:B------:R-:W-:-:S07]  /*8900*/  IMAD R2, R3, R18, RZ ;  /* 0x0000001203027224 */ /* 0x000fce00078e02ff */
.L_x_310:
[----:B------:R-:W-:Y:S05]  /*8910*/  BSYNC B1 ;  /* 0x0000000000017941 */ /* 0x000fea0003800000 */
.L_x_309:
[----:B0-----:R-:W-:Y:S01]  /*8920*/  @!P3 IMAD R3, R32, R17, R2 ;  /* 0x000000112003b224 */ /* 0x001fe200078e0202 */
[----:B------:R-:W-:Y:S04]  /*8930*/  BSSY B1, `(.L_x_311) ;  /* 0x0000006000017945 */ /* 0x000fe80003800000 */
[----:B------:R0:W-:Y:S01]  /*8940*/  @!P3 STG.E.U8 desc[UR36][R6.64+0x10], R3 ;  /* 0x000010030600b986 */ /* 0x0001e2000c101124 */
[----:B------:R-:W-:Y:S05]  /*8950*/  @P0 BRA `(.L_x_312) ;  /* 0x00000000000c0947 */ /* 0x000fea0003800000 */
[----:B------:R-:W0:Y:S02]  /*8960*/  LDG.E.U8 R16, desc[UR36][R4.64+0x11] ;  /* 0x0000112404107981 */ /* 0x000e24000c1e1100 */
[----:B0-----:R-:W-:-:S05]  /*8970*/  PRMT R3, R16, 0x8880, RZ ;  /* 0x0000888010037816 */ /* 0x001fca00000000ff */
[----:B------:R-:W-:-:S07]  /*8980*/  IMAD R2, R3, R18, RZ ;  /* 0x0000001203027224 */ /* 0x000fce00078e02ff */
.L_x_312:
[----:B------:R-:W-:Y:S05]  /*8990*/  BSYNC B1 ;  /* 0x0000000000017941 */ /* 0x000fea0003800000 */
.L_x_311:
        /* <DEDUP_REMOVED lines=11> */
.L_x_314:
[----:B------:R-:W-:Y:S05]  /*8a50*/  BSYNC B1 ;  /* 0x0000000000017941 */ /* 0x000fea0003800000 */
.L_x_313:
[----:B0-----:R-:W-:Y:S01]  /*8a60*/  @!P4 IMAD R3, R34, R17, R2 ;  /* 0x000000112203c224 */ /* 0x001fe200078e0202 */
[----:B------:R-:W-:Y:S04]  /*8a70*/  BSSY B1, `(.L_x_315) ;  /* 0x0000006000017945 */ /* 0x000fe80003800000 */
[----:B------:R0:W-:Y:S01]  /*8a80*/  @!P4 STG.E.U8 desc[UR36][R8.64+0x10], R3 ;  /* 0x000010030800c986 */ /* 0x0001e2000c101124 */
[----:B------:R-:W-:Y:S05]  /*8a90*/  @P3 BRA `(.L_x_316) ;  /* 0x00000000000c3947 */ /* 0x000fea0003800000 */
[----:B------:R-:W0:Y:S02]  /*8aa0*/  LDG.E.U8 R16, desc[UR36][R22.64+0x11] ;  /* 0x0000112416107981 */ /* 0x000e24000c1e1100 */
[----:B0-----:R-:W-:-:S05]  /*8ab0*/  PRMT R3, R16, 0x8880, RZ ;  /* 0x0000888010037816 */ /* 0x001fca00000000ff */
[----:B------:R-:W-:-:S07]  /*8ac0*/  IMAD R2, R3, R18, RZ ;  /* 0x0000001203027224 */ /* 0x000fce00078e02ff */
.L_x_316:
[----:B------:R-:W-:Y:S05]  /*8ad0*/  BSYNC B1 ;  /* 0x0000000000017941 */ /* 0x000fea0003800000 */
.L_x_315:
[----:B------:R-:W-:Y:S01]  /*8ae0*/  @!P3 IMAD R35, R35, R17, R2 ;  /* 0x000000112323b224 */ /* 0x000fe200078e0202 */
[----:B------:R-:W-:Y:S04]  /*8af0*/  BSSY B1, `(.L_x_317) ;  /* 0x0000006000017945 */ /* 0x000fe80003800000 */
[----:B------:R0:W-:Y:S01]  /*8b00*/  @!P3 STG.E.U8 desc[UR36][R8.64+0x11], R35 ;  /* 0x000011230800b986 */ /* 0x0001e2000c101124 */
[----:B------:R-:W-:Y:S05]  /*8b10*/  @P5 BRA `(.L_x_318) ;  /* 0x00000000000c5947 */ /* 0x000fea0003800000 */
[----:B------:R-:W0:Y:S02]  /*8b20*/  LDG.E.U8 R16, desc[UR36][R4.64+0x18] ;  /* 0x0000182404107981 */ /* 0x000e24000c1e1100 */
[----:B0-----:R-:W-:-:S05]  /*8b30*/  PRMT R3, R16, 0x8880, RZ ;  /* 0x0000888010037816 */ /* 0x001fca00000000ff */
[----:B------:R-:W-:-:S07]  /*8b40*/  IMAD R2, R3, R18, RZ ;  /* 0x0000001203027224 */ /* 0x000fce00078e02ff */
.L_x_318:
[----:B------:R-:W-:Y:S05]  /*8b50*/  BSYNC B1 ;  /* 0x0000000000017941 */ /* 0x000fea0003800000 */
.L_x_317:
[----:B0-----:R-:W-:Y:S01]  /*8b60*/  @!P5 IMAD R3, R36, R17, R2 ;  /* 0x000000112403d224 */ /* 0x001fe200078e0202 */
[----:B------:R-:W-:Y:S04]  /*8b70*/  BSSY B1, `(.L_x_319) ;  /* 0x0000006000017945 */ /* 0x000fe80003800000 */
[----:B------:R0:W-:Y:S01]  /*8b80*/  @!P5 STG.E.U8 desc[UR36][R6.64+0x18], R3 ;  /* 0x000018030600d986 */ /* 0x0001e2000c101124 */
[----:B------:R-:W-:Y:S05]  /*8b90*/  @P0 BRA `(.L_x_320) ;  /* 0x00000000000c0947 */ /* 0x000fea0003800000 */
[----:B------:R-:W0:Y:S02]  /*8ba0*/  LDG.E.U8 R16, desc[UR36][R4.64+0x19] ;  /* 0x0000192404107981 */ /* 0x000e24000c1e1100 */
[----:B0-----:R-:W-:-:S05]  /*8bb0*/  PRMT R3, R16, 0x8880, RZ ;  /* 0x0000888010037816 */ /* 0x001fca00000000ff */
[----:B------:R-:W-:-:S07]  /*8bc0*/  IMAD R2, R3, R18, RZ ;  /* 0x0000001203027224 */ /* 0x000fce00078e02ff */
.L_x_320:
[----:B------:R-:W-:Y:S05]  /*8bd0*/  BSYNC B1 ;  /* 0x0000000000017941 */ /* 0x000fea0003800000 */
.L_x_319:
        /* <DEDUP_REMOVED lines=11> */
.L_x_322:
[----:B------:R-:W-:Y:S05]  /*8c90*/  BSYNC B1 ;  /* 0x0000000000017941 */ /* 0x000fea0003800000 */
.L_x_321:
[----:B0-----:R-:W-:Y:S01]  /*8ca0*/  @!P4 IMAD R3, R38, R17, R2 ;  /* 0x000000112603c224 */ /* 0x001fe200078e0202 */
[----:B------:R-:W-:Y:S04]  /*8cb0*/  BSSY B1, `(.L_x_323) ;  /* 0x0000006000017945 */ /* 0x000fe80003800000 */
[----:B------:R0:W-:Y:S01]  /*8cc0*/  @!P4 STG.E.U8 desc[UR36][R8.64+0x18], R3 ;  /* 0x000018030800c986 */ /* 0x0001e2000c101124 */
[----:B------:R-:W-:Y:S05]  /*8cd0*/  @P3 BRA `(.L_x_324) ;  /* 0x00000000000c3947 */ /* 0x000fea0003800000 */
[----:B------:R-:W0:Y:S02]  /*8ce0*/  LDG.E.U8 R16, desc[UR36][R22.64+0x19] ;  /* 0x0000192416107981 */ /* 0x000e24000c1e1100 */
[----:B0-----:R-:W-:-:S05]  /*8cf0*/  PRMT R3, R16, 0x8880, RZ ;  /* 0x0000888010037816 */ /* 0x001fca00000000ff */
[----:B------:R-:W-:-:S07]  /*8d00*/  IMAD R2, R3, R18, RZ ;  /* 0x0000001203027224 */ /* 0x000fce00078e02ff */
.L_x_324:
[----:B------:R-:W-:Y:S05]  /*8d10*/  BSYNC B1 ;  /* 0x0000000000017941 */ /* 0x000fea0003800000 */
.L_x_323:
[----:B------:R-:W-:Y:S01]  /*8d20*/  @!P3 IMAD R39, R39, R17, R2 ;  /* 0x000000112727b224 */ /* 0x000fe200078e0202 */
[----:B------:R-:W-:Y:S04]  /*8d30*/  BSSY B1, `(.L_x_325) ;  /* 0x0000006000017945 */ /* 0x000fe80003800000 */
[----:B------:R0:W-:Y:S01]  /*8d40*/  @!P3 STG.E.U8 desc[UR36][R8.64+0x19], R39 ;  /* 0x000019270800b986 */ /* 0x0001e2000c101124 */
[----:B------:R-:W-:Y:S05]  /*8d50*/  @P5 BRA `(.L_x_326) ;  /* 0x00000000000c5947 */ /* 0x000fea0003800000 */
[----:B------:R-:W0:Y:S02]  /*8d60*/  LDG.E.U8 R16, desc[UR36][R4.64+0x20] ;  /* 0x0000202404107981 */ /* 0x000e24000c1e1100 */
[----:B0-----:R-:W-:-:S05]  /*8d70*/  PRMT R3, R16, 0x8880, RZ ;  /* 0x0000888010037816 */ /* 0x001fca00000000ff */
[----:B------:R-:W-:-:S07]  /*8d80*/  IMAD R2, R3, R18, RZ ;  /* 0x0000001203027224 */ /* 0x000fce00078e02ff */
.L_x_326:
[----:B------:R-:W-:Y:S05]  /*8d90*/  BSYNC B1 ;  /* 0x0000000000017941 */ /* 0x000fea0003800000 */
.L_x_325:
[----:B0-----:R-:W-:Y:S01]  /*8da0*/  @!P5 IMAD R3, R40, R17, R2 ;  /* 0x000000112803d224 */ /* 0x001fe200078e0202 */
[----:B------:R-:W-:Y:S04]  /*8db0*/  BSSY B1, `(.L_x_327) ;  /* 0x0000006000017945 */ /* 0x000fe80003800000 */
[----:B------:R0:W-:Y:S01]  /*8dc0*/  @!P5 STG.E.U8 desc[UR36][R6.64+0x20], R3 ;  /* 0x000020030600d986 */ /* 0x0001e2000c101124 */
[----:B------:R-:W-:Y:S05]  /*8dd0*/  @P0 BRA `(.L_x_328) ;  /* 0x00000000000c0947 */ /* 0x000fea0003800000 */
[----:B------:R-:W0:Y:S02]  /*8de0*/  LDG.E.U8 R16, desc[UR36][R4.64+0x21] ;  /* 0x0000212404107981 */ /* 0x000e24000c1e1100 */
[----:B0-----:R-:W-:-:S05]  /*8df0*/  PRMT R3, R16, 0x8880, RZ ;  /* 0x0000888010037816 */ /* 0x001fca00000000ff */
[----:B------:R-:W-:-:S07]  /*8e00*/  IMAD R2, R3, R18, RZ ;  /* 0x0000001203027224 */ /* 0x000fce00078e02ff */
.L_x_328:
[----:B------:R-:W-:Y:S05]  /*8e10*/  BSYNC B1 ;  /* 0x0000000000017941 */ /* 0x000fea0003800000 */
.L_x_327:
        /* <DEDUP_REMOVED lines=11> */
.L_x_330:
[----:B------:R-:W-:Y:S05]  /*8ed0*/  BSYNC B1 ;  /* 0x0000000000017941 */ /* 0x000fea0003800000 */
.L_x_329:
[----:B0-----:R-:W-:Y:S01]  /*8ee0*/  @!P4 IMAD R3, R42, R17, R2 ;  /* 0x000000112a03c224 */ /* 0x001fe200078e0202 */
[----:B------:R-:W-:Y:S04]  /*8ef0*/  BSSY B1, `(.L_x_331) ;  /* 0x0000006000017945 */ /* 0x000fe80003800000 */
[----:B------:R0:W-:Y:S01]  /*8f00*/  @!P4 STG.E.U8 desc[UR36][R8.64+0x20], R3 ;  /* 0x000020030800c986 */ /* 0x0001e2000c101124 */
[----:B------:R-:W-:Y:S05]  /*8f10*/  @P3 BRA `(.L_x_332) ;  /* 0x00000000000c3947 */ /* 0x000fea0003800000 */
[----:B------:R-:W0:Y:S02]  /*8f20*/  LDG.E.U8 R16, desc[UR36][R22.64+0x21] ;  /* 0x0000212416107981 */ /* 0x000e24000c1e1100 */
[----:B0-----:R-:W-:-:S05]  /*8f30*/  PRMT R3, R16, 0x8880, RZ ;  /* 0x0000888010037816 */ /* 0x001fca00000000ff */
[----:B------:R-:W-:-:S07]  /*8f40*/  IMAD R2, R3, R18, RZ ;  /* 0x0000001203027224 */ /* 0x000fce00078e02ff */
.L_x_332:
[----:B------:R-:W-:Y:S05]  /*8f50*/  BSYNC B1 ;  /* 0x0000000000017941 */ /* 0x000fea0003800000 */
.L_x_331:
[----:B------:R-:W-:Y:S01]  /*8f60*/  @!P3 IMAD R43, R43, R17, R2 ;  /* 0x000000112b2bb224 */ /* 0x000fe200078e0202 */
[----:B------:R-:W-:Y:S04]  /*8f70*/  BSSY B1, `(.L_x_333) ;  /* 0x0000006000017945 */ /* 0x000fe80003800000 */
[----:B------:R0:W-:Y:S01]  /*8f80*/  @!P3 STG.E.U8 desc[UR36][R8.64+0x21], R43 ;  /* 0x0000212b0800b986 */ /* 0x0001e2000c101124 */
[----:B------:R-:W-:Y:S05]  /*8f90*/  @P5 BRA `(.L_x_334) ;  /* 0x00000000000c5947 */ /* 0x000fea0003800000 */
[----:B------:R-:W0:Y:S02]  /*8fa0*/  LDG.E.U8 R16, desc[UR36][R4.64+0x28] ;  /* 0x0000282404107981 */ /* 0x000e24000c1e1100 */
[----:B0-----:R-:W-:-:S05]  /*8fb0*/  PRMT R3, R16, 0x8880, RZ ;  /* 0x0000888010037816 */ /* 0x001fca00000000ff */
[----:B------:R-:W-:-:S07]  /*8fc0*/  IMAD R2, R3, R18, RZ ;  /* 0x0000001203027224 */ /* 0x000fce00078e02ff */
.L_x_334:
[----:B------:R-:W-:Y:S05]  /*8fd0*/  BSYNC B1 ;  /* 0x0000000000017941 */ /* 0x000fea0003800000 */
.L_x_333:
[----:B0-----:R-:W-:Y:S01]  /*8fe0*/  @!P5 IMAD R3, R44, R17, R2 ;  /* 0x000000112c03d224 */ /* 0x001fe200078e0202 */
[----:B------:R-:W-:Y:S04]  /*8ff0*/  BSSY B1, `(.L_x_335) ;  /* 0x0000006000017945 */ /* 0x000fe80003800000 */
[----:B------:R0:W-:Y:S01]  /*9000*/  @!P5 STG.E.U8 desc[UR36][R6.64+0x28], R3 ;  /* 0x000028030600d986 */ /* 0x0001e2000c101124 */
[----:B------:R-:W-:Y:S05]  /*9010*/  @P0 BRA `(.L_x_336) ;  /* 0x00000000000c0947 */ /* 0x000fea0003800000 */
[----:B------:R-:W0:Y:S02]  /*9020*/  LDG.E.U8 R16, desc[UR36][R4.64+0x29] ;  /* 0x0000292404107981 */ /* 0x000e24000c1e1100 */
[----:B0-----:R-:W-:-:S05]  /*9030*/  PRMT R3, R16, 0x8880, RZ ;  /* 0x0000888010037816 */ /* 0x001fca00000000ff */
[----:B------:R-:W-:-:S07]  /*9040*/  IMAD R2, R3, R18, RZ ;  /* 0x0000001203027224 */ /* 0x000fce00078e02ff */
.L_x_336:
[----:B------:R-:W-:Y:S05]  /*9050*/  BSYNC B1 ;  /* 0x0000000000017941 */ /* 0x000fea0003800000 */
.L_x_335:
        /* <DEDUP_REMOVED lines=11> */
.L_x_338:
[----:B------:R-:W-:Y:S05]  /*9110*/  BSYNC B1 ;  /* 0x0000000000017941 */ /* 0x000fea0003800000 */
.L_x_337:
[----:B0-----:R-:W-:Y:S01]  /*9120*/  @!P4 IMAD R3, R46, R17, R2 ;  /* 0x000000112e03c224 */ /* 0x001fe200078e0202 */
[----:B------:R-:W-:Y:S04]  /*9130*/  BSSY B1, `(.L_x_339) ;  /* 0x0000006000017945 */ /* 0x000fe80003800000 */
[----:B------:R0:W-:Y:S01]  /*9140*/  @!P4 STG.E.U8 desc[UR36][R8.64+0x28], R3 ;  /* 0x000028030800c986 */ /* 0x0001e2000c101124 */
[----:B------:R-:W-:Y:S05]  /*9150*/  @P3 BRA `(.L_x_340) ;  /* 0x00000000000c3947 */ /* 0x000fea0003800000 */
[----:B------:R-:W0:Y:S02]  /*9160*/  LDG.E.U8 R16, desc[UR36][R22.64+0x29] ;  /* 0x0000292416107981 */ /* 0x000e24000c1e1100 */
[----:B0-----:R-:W-:-:S05]  /*9170*/  PRMT R3, R16, 0x8880, RZ ;  /* 0x0000888010037816 */ /* 0x001fca00000000ff */
[----:B------:R-:W-:-:S07]  /*9180*/  IMAD R2, R3, R18, RZ ;  /* 0x0000001203027224 */ /* 0x000fce00078e02ff */
.L_x_340:
[----:B------:R-:W-:Y:S05]  /*9190*/  BSYNC B1 ;  /* 0x0000000000017941 */ /* 0x000fea0003800000 */
.L_x_339:
[----:B------:R-:W-:Y:S01]  /*91a0*/  @!P3 IMAD R47, R47, R17, R2 ;  /* 0x000000112f2fb224 */ /* 0x000fe200078e0202 */
[----:B------:R-:W-:Y:S04]  /*91b0*/  BSSY B1, `(.L_x_341) ;  /* 0x0000006000017945 */ /* 0x000fe80003800000 */
[----:B------:R0:W-:Y:S01]  /*91c0*/  @!P3 STG.E.U8 desc[UR36][R8.64+0x29], R47 ;  /* 0x0000292f0800b986 */ /* 0x0001e2000c101124 */
[----:B------:R-:W-:Y:S05]  /*91d0*/  @P5 BRA `(.L_x_342) ;  /* 0x00000000000c5947 */ /* 0x000fea0003800000 */
[----:B------:R-:W0:Y:S02]  /*91e0*/  LDG.E.U8 R16, desc[UR36][R4.64+0x30] ;  /* 0x0000302404107981 */ /* 0x000e24000c1e1100 */
[----:B0-----:R-:W-:-:S05]  /*91f0*/  PRMT R3, R16, 0x8880, RZ ;  /* 0x0000888010037816 */ /* 0x001fca00000000ff */
[----:B------:R-:W-:-:S07]  /*9200*/  IMAD R2, R3, R18, RZ ;  /* 0x0000001203027224 */ /* 0x000fce00078e02ff */
.L_x_342:
[----:B------:R-:W-:Y:S05]  /*9210*/  BSYNC B1 ;  /* 0x0000000000017941 */ /* 0x000fea0003800000 */
.L_x_341:
[----:B0-----:R-:W-:Y:S01]  /*9220*/  @!P5 IMAD R3, R48, R17, R2 ;  /* 0x000000113003d224 */ /* 0x001fe200078e0202 */
[----:B------:R-:W-:Y:S04]  /*9230*/  BSSY B1, `(.L_x_343) ;  /* 0x0000006000017945 */ /* 0x000fe80003800000 */
[----:B------:R0:W-:Y:S01]  /*9240*/  @!P5 STG.E.U8 desc[UR36][R6.64+0x30], R3 ;  /* 0x000030030600d986 */ /* 0x0001e2000c101124 */
[----:B------:R-:W-:Y:S05]  /*9250*/  @P0 BRA `(.L_x_344) ;  /* 0x00000000000c0947 */ /* 0x000fea0003800000 */
[----:B------:R-:W0:Y:S02]  /*9260*/  LDG.E.U8 R16, desc[UR36][R4.64+0x31] ;  /* 0x0000312404107981 */ /* 0x000e24000c1e1100 */
[----:B0-----:R-:W-:-:S05]  /*9270*/  PRMT R3, R16, 0x8880, RZ ;  /* 0x0000888010037816 */ /* 0x001fca00000000ff */
[----:B------:R-:W-:-:S07]  /*9280*/  IMAD R2, R3, R18, RZ ;  /* 0x0000001203027224 */ /* 0x000fce00078e02ff */
.L_x_344:
[----:B------:R-:W-:Y:S05]  /*9290*/  BSYNC B1 ;  /* 0x0000000000017941 */ /* 0x000fea0003800000 */
.L_x_343:
        /* <DEDUP_REMOVED lines=11> */
.L_x_346:
[----:B------:R-:W-:Y:S05]  /*9350*/  BSYNC B1 ;  /* 0x0000000000017941 */ /* 0x000fea0003800000 */
.L_x_345:
[----:B0-----:R-:W-:Y:S01]  /*9360*/  @!P4 IMAD R3, R50, R17, R2 ;  /* 0x000000113203c224 */ /* 0x001fe200078e0202 */
[----:B------:R-:W-:Y:S04]  /*9370*/  BSSY B1, `(.L_x_347) ;  /* 0x0000006000017945 */ /* 0x000fe80003800000 */
[----:B------:R0:W-:Y:S01]  /*9380*/  @!P4 STG.E.U8 desc[UR36][R8.64+0x30], R3 ;  /* 0x000030030800c986 */ /* 0x0001e2000c101124 */
[----:B------:R-:W-:Y:S05]  /*9390*/  @P3 BRA `(.L_x_348) ;  /* 0x00000000000c3947 */ /* 0x000fea0003800000 */
[----:B------:R-:W0:Y:S02]  /*93a0*/  LDG.E.U8 R16, desc[UR36][R22.64+0x31] ;  /* 0x0000312416107981 */ /* 0x000e24000c1e1100 */
[----:B0-----:R-:W-:-:S05]  /*93b0*/  PRMT R3, R16, 0x8880, RZ ;  /* 0x0000888010037816 */ /* 0x001fca00000000ff */
[----:B------:R-:W-:-:S07]  /*93c0*/  IMAD R2, R3, R18, RZ ;  /* 0x0000001203027224 */ /* 0x000fce00078e02ff */
.L_x_348:
[----:B------:R-:W-:Y:S05]  /*93d0*/  BSYNC B1 ;  /* 0x0000000000017941 */ /* 0x000fea0003800000 */
.L_x_347:
[----:B------:R-:W-:Y:S01]  /*93e0*/  @!P3 IMAD R51, R51, R17, R2 ;  /* 0x000000113333b224 */ /* 0x000fe200078e0202 */
[----:B------:R-:W-:Y:S04]  /*93f0*/  BSSY B1, `(.L_x_349) ;  /* 0x0000006000017945 */ /* 0x000fe80003800000 */
[----:B------:R0:W-:Y:S01]  /*9400*/  @!P3 STG.E.U8 desc[UR36][R8.64+0x31], R51 ;  /* 0x000031330800b986 */ /* 0x0001e2000c101124 */
[----:B------:R-:W-:Y:S05]  /*9410*/  @P5 BRA `(.L_x_350) ;  /* 0x00000000000c5947 */ /* 0x000fea0003800000 */
[----:B------:R-:W0:Y:S02]  /*9420*/  LDG.E.U8 R16, desc[UR36][R4.64+0x38] ;  /* 0x0000382404107981 */ /* 0x000e24000c1e1100 */
[----:B0-----:R-:W-:-:S05]  /*9430*/  PRMT R3, R16, 0x8880, RZ ;  /* 0x0000888010037816 */ /* 0x001fca00000000ff */
[----:B------:R-:W-:-:S07]  /*9440*/  IMAD R2, R3, R18, RZ ;  /* 0x0000001203027224 */ /* 0x000fce00078e02ff */
.L_x_350:
[----:B------:R-:W-:Y:S05]  /*9450*/  BSYNC B1 ;  /* 0x0000000000017941 */ /* 0x000fea0003800000 */
.L_x_349:
[----:B0-----:R-:W-:Y:S01]  /*9460*/  @!P5 IMAD R3, R52, R17, R2 ;  /* 0x000000113403d224 */ /* 0x001fe200078e0202 */
[----:B------:R-:W-:Y:S04]  /*9470*/  BSSY B1, `(.L_x_351) ;  /* 0x0000006000017945 */ /* 0x000fe80003800000 */
[----:B------:R0:W-:Y:S01]  /*9480*/  @!P5 STG.E.U8 desc[UR36][R6.64+0x38], R3 ;  /* 0x000038030600d986 */ /* 0x0001e2000c101124 */
[----:B------:R-:W-:Y:S05]  /*9490*/  @P0 BRA `(.L_x_352) ;  /* 0x00000000000c0947 */ /* 0x000fea0003800000 */
[----:B------:R-:W0:Y:S02]  /*94a0*/  LDG.E.U8 R16, desc[UR36][R4.64+0x39] ;  /* 0x0000392404107981 */ /* 0x000e24000c1e1100 */
[----:B0-----:R-:W-:-:S05]  /*94b0*/  PRMT R3, R16, 0x8880, RZ ;  /* 0x0000888010037816 */ /* 0x001fca00000000ff */
[----:B------:R-:W-:-:S07]  /*94c0*/  IMAD R2, R3, R18, RZ ;  /* 0x0000001203027224 */ /* 0x000fce00078e02ff */
.L_x_352:
[----:B------:R-:W-:Y:S05]  /*94d0*/  BSYNC B1 ;  /* 0x0000000000017941 */ /* 0x000fea0003800000 */
.L_x_351:
        /* <DEDUP_REMOVED lines=11> */
.L_x_354:
[----:B------:R-:W-:Y:S05]  /*9590*/  BSYNC B1 ;  /* 0x0000000000017941 */ /* 0x000fea0003800000 */
.L_x_353:
[----:B0-----:R-:W-:Y:S01]  /*95a0*/  @!P4 IMAD R3, R54, R17, R2 ;  /* 0x000000113603c224 */ /* 0x001fe200078e0202 */
[----:B------:R-:W-:Y:S04]  /*95b0*/  BSSY B1, `(.L_x_355) ;  /* 0x0000006000017945 */ /* 0x000fe80003800000 */
[----:B------:R0:W-:Y:S01]  /*95c0*/  @!P4 STG.E.U8 desc[UR36][R8.64+0x38], R3 ;  /* 0x000038030800c986 */ /* 0x0001e2000c101124 */
[----:B------:R-:W-:Y:S05]  /*95d0*/  @P3 BRA `(.L_x_356) ;  /* 0x00000000000c3947 */ /* 0x000fea0003800000 */
[----:B------:R-:W0:Y:S02]  /*95e0*/  LDG.E.U8 R16, desc[UR36][R22.64+0x39] ;  /* 0x0000392416107981 */ /* 0x000e24000c1e1100 */
[----:B0-----:R-:W-:-:S05]  /*95f0*/  PRMT R3, R16, 0x8880, RZ ;  /* 0x0000888010037816 */ /* 0x001fca00000000ff */
[----:B------:R-:W-:-:S07]  /*9600*/  IMAD R2, R3, R18, RZ ;  /* 0x0000001203027224 */ /* 0x000fce00078e02ff */
.L_x_356:
[----:B------:R-:W-:Y:S05]  /*9610*/  BSYNC B1 ;  /* 0x0000000000017941 */ /* 0x000fea0003800000 */
.L_x_355:
[----:B------:R-:W-:Y:S01]  /*9620*/  @!P3 IMAD R55, R55, R17, R2 ;  /* 0x000000113737b224 */ /* 0x000fe200078e0202 */
[----:B------:R-:W-:Y:S04]  /*9630*/  BSSY B1, `(.L_x_357) ;  /* 0x0000006000017945 */ /* 0x000fe80003800000 */
[----:B------:R0:W-:Y:S01]  /*9640*/  @!P3 STG.E.U8 desc[UR36][R8.64+0x39], R55 ;  /* 0x000039370800b986 */ /* 0x0001e2000c101124 */
[----:B------:R-:W-:Y:S05]  /*9650*/  @P5 BRA `(.L_x_358) ;  /* 0x00000000000c5947 */ /* 0x000fea0003800000 */
[----:B------:R-:W0:Y:S02]  /*9660*/  LDG.E.U8 R16, desc[UR36][R4.64+0x40] ;  /* 0x0000402404107981 */ /* 0x000e24000c1e1100 */
[----:B0-----:R-:W-:-:S05]  /*9670*/  PRMT R3, R16, 0x8880, RZ ;  /* 0x0000888010037816 */ /* 0x001fca00000000ff */
[----:B------:R-:W-:-:S07]  /*9680*/  IMAD R2, R3, R18, RZ ;  /* 0x0000001203027224 */ /* 0x000fce00078e02ff */
.L_x_358:
[----:B------:R-:W-:Y:S05]  /*9690*/  BSYNC B1 ;  /* 0x0000000000017941 */ /* 0x000fea0003800000 */
.L_x_357:
[----:B0-----:R-:W-:Y:S01]  /*96a0*/  @!P5 IMAD R3, R56, R17, R2 ;  /* 0x000000113803d224 */ /* 0x001fe200078e0202 */
[----:B------:R-:W-:Y:S04]  /*96b0*/  BSSY B1, `(.L_x_359) ;  /* 0x0000006000017945 */ /* 0x000fe80003800000 */
[----:B------:R0:W-:Y:S01]  /*96c0*/  @!P5 STG.E.U8 desc[UR36][R6.64+0x40], R3 ;  /* 0x000040030600d986 */ /* 0x0001e2000c101124 */
[----:B------:R-:W-:Y:S05]  /*96d0*/  @P0 BRA `(.L_x_360) ;  /* 0x00000000000c0947 */ /* 0x000fea0003800000 */
[----:B------:R-:W0:Y:S02]  /*96e0*/  LDG.E.U8 R16, desc[UR36][R4.64+0x41] ;  /* 0x0000412404107981 */ /* 0x000e24000c1e1100 */
[----:B0-----:R-:W-:-:S05]  /*96f0*/  PRMT R3, R16, 0x8880, RZ ;  /* 0x0000888010037816 */ /* 0x001fca00000000ff */
[----:B------:R-:W-:-:S07]  /*9700*/  IMAD R2, R3, R18, RZ ;  /* 0x0000001203027224 */ /* 0x000fce00078e02ff */
.L_x_360:
[----:B------:R-:W-:Y:S05]  /*9710*/  BSYNC B1 ;  /* 0x0000000000017941 */ /* 0x000fea0003800000 */
.L_x_359:
        /* <DEDUP_REMOVED lines=11> */
.L_x_362:
[----:B------:R-:W-:Y:S05]  /*97d0*/  BSYNC B1 ;  /* 0x0000000000017941 */ /* 0x000fea0003800000 */
.L_x_361:
[----:B0-----:R-:W-:Y:S01]  /*97e0*/  @!P4 IMAD R3, R58, R17, R2 ;  /* 0x000000113a03c224 */ /* 0x001fe200078e0202 */
[----:B------:R-:W-:Y:S04]  /*97f0*/  BSSY B1, `(.L_x_363) ;  /* 0x0000006000017945 */ /* 0x000fe80003800000 */
[----:B------:R0:W-:Y:S01]  /*9800*/  @!P4 STG.E.U8 desc[UR36][R8.64+0x40], R3 ;  /* 0x000040030800c986 */ /* 0x0001e2000c101124 */
[----:B------:R-:W-:Y:S05]  /*9810*/  @P3 BRA `(.L_x_364) ;  /* 0x00000000000c3947 */ /* 0x000fea0003800000 */
[----:B------:R-:W0:Y:S02]  /*9820*/  LDG.E.U8 R16, desc[UR36][R22.64+0x41] ;  /* 0x0000412416107981 */ /* 0x000e24000c1e1100 */
[----:B0-----:R-:W-:-:S05]  /*9830*/  PRMT R3, R16, 0x8880, RZ ;  /* 0x0000888010037816 */ /* 0x001fca00000000ff */
[----:B------:R-:W-:-:S07]  /*9840*/  IMAD R2, R3, R18, RZ ;  /* 0x0000001203027224 */ /* 0x000fce00078e02ff */
.L_x_364:
[----:B------:R-:W-:Y:S05]  /*9850*/  BSYNC B1 ;  /* 0x0000000000017941 */ /* 0x000fea0003800000 */
.L_x_363:
[----:B------:R-:W-:Y:S01]  /*9860*/  @!P3 IMAD R59, R59, R17, R2 ;  /* 0x000000113b3bb224 */ /* 0x000fe200078e0202 */
[----:B------:R-:W-:Y:S04]  /*9870*/  BSSY B1, `(.L_x_365) ;  /* 0x0000006000017945 */ /* 0x000fe80003800000 */
[----:B------:R0:W-:Y:S01]  /*9880*/  @!P3 STG.E.U8 desc[UR36][R8.64+0x41], R59 ;  /* 0x0000413b0800b986 */ /* 0x0001e2000c101124 */
[----:B------:R-:W-:Y:S05]  /*9890*/  @P5 BRA `(.L_x_366) ;  /* 0x00000000000c5947 */ /* 0x000fea0003800000 */
[----:B------:R-:W0:Y:S02]  /*98a0*/  LDG.E.U8 R16, desc[UR36][R4.64+0x48] ;  /* 0x0000482404107981 */ /* 0x000e24000c1e1100 */
[----:B0-----:R-:W-:-:S05]  /*98b0*/  PRMT R3, R16, 0x8880, RZ ;  /* 0x0000888010037816 */ /* 0x001fca00000000ff */
[----:B------:R-:W-:-:S07]  /*98c0*/  IMAD R2, R3, R18, RZ ;  /* 0x0000001203027224 */ /* 0x000fce00078e02ff */
.L_x_366:
[----:B------:R-:W-:Y:S05]  /*98d0*/  BSYNC B1 ;  /* 0x0000000000017941 */ /* 0x000fea0003800000 */
.L_x_365:
[----:B0-----:R-:W-:Y:S01]  /*98e0*/  @!P5 IMAD R3, R60, R17, R2 ;  /* 0x000000113c03d224 */ /* 0x001fe200078e0202 */
[----:B------:R-:W-:Y:S04]  /*98f0*/  BSSY B1, `(.L_x_367) ;  /* 0x0000006000017945 */ /* 0x000fe80003800000 */
[----:B------:R0:W-:Y:S01]  /*9900*/  @!P5 STG.E.U8 desc[UR36][R6.64+0x48], R3 ;  /* 0x000048030600d986 */ /* 0x0001e2000c101124 */
[----:B------:R-:W-:Y:S05]  /*9910*/  @P0 BRA `(.L_x_368) ;  /* 0x00000000000c0947 */ /* 0x000fea0003800000 */
[----:B------:R-:W0:Y:S02]  /*9920*/  LDG.E.U8 R16, desc[UR36][R4.64+0x49] ;  /* 0x0000492404107981 */ /* 0x000e24000c1e1100 */
[----:B0-----:R-:W-:-:S05]  /*9930*/  PRMT R3, R16, 0x8880, RZ ;  /* 0x0000888010037816 */ /* 0x001fca00000000ff */
[----:B------:R-:W-:-:S07]  /*9940*/  IMAD R2, R3, R18, RZ ;  /* 0x0000001203027224 */ /* 0x000fce00078e02ff */
.L_x_368:
[----:B------:R-:W-:Y:S05]  /*9950*/  BSYNC B1 ;  /* 0x0000000000017941 */ /* 0x000fea0003800000 */
.L_x_367:
        /* <DEDUP_REMOVED lines=11> */
.L_x_370:
[----:B------:R-:W-:Y:S05]  /*9a10*/  BSYNC B1 ;  /* 0x0000000000017941 */ /* 0x000fea0003800000 */
.L_x_369:
[----:B0-----:R-:W-:Y:S01]  /*9a20*/  @!P4 IMAD R3, R62, R17, R2 ;  /* 0x000000113e03c224 */ /* 0x001fe200078e0202 */
[----:B------:R-:W-:Y:S04]  /*9a30*/  BSSY B1, `(.L_x_371) ;  /* 0x0000006000017945 */ /* 0x000fe80003800000 */
[----:B------:R0:W-:Y:S01]  /*9a40*/  @!P4 STG.E.U8 desc[UR36][R8.64+0x48], R3 ;  /* 0x000048030800c986 */ /* 0x0001e2000c101124 */
[----:B------:R-:W-:Y:S05]  /*9a50*/  @P3 BRA `(.L_x_372) ;  /* 0x00000000000c3947 */ /* 0x000fea0003800000 */
[----:B------:R-:W0:Y:S02]  /*9a60*/  LDG.E.U8 R16, desc[UR36][R22.64+0x49] ;  /* 0x0000492416107981 */ /* 0x000e24000c1e1100 */
[----:B0-----:R-:W-:-:S05]  /*9a70*/  PRMT R3, R16, 0x8880, RZ ;  /* 0x0000888010037816 */ /* 0x001fca00000000ff */
[----:B------:R-:W-:-:S07]  /*9a80*/  IMAD R2, R3, R18, RZ ;  /* 0x0000001203027224 */ /* 0x000fce00078e02ff */
.L_x_372:
[----:B------:R-:W-:Y:S05]  /*9a90*/  BSYNC B1 ;  /* 0x0000000000017941 */ /* 0x000fea0003800000 */
.L_x_371:
[----:B------:R-:W-:Y:S01]  /*9aa0*/  @!P3 IMAD R63, R63, R17, R2 ;  /* 0x000000113f3fb224 */ /* 0x000fe200078e0202 */
[----:B------:R-:W-:Y:S04]  /*9ab0*/  BSSY B1, `(.L_x_373) ;  /* 0x0000006000017945 */ /* 0x000fe80003800000 */
[----:B------:R0:W-:Y:S01]  /*9ac0*/  @!P3 STG.E.U8 desc[UR36][R8.64+0x49], R63 ;  /* 0x0000493f0800b986 */ /* 0x0001e2000c101124 */
[----:B------:R-:W-:Y:S05]  /*9ad0*/  @P5 BRA `(.L_x_374) ;  /* 0x00000000000c5947 */ /* 0x000fea0003800000 */
[----:B------:R-:W0:Y:S02]  /*9ae0*/  LDG.E.U8 R16, desc[UR36][R4.64+0x50] ;  /* 0x0000502404107981 */ /* 0x000e24000c1e1100 */
[----:B0-----:R-:W-:-:S05]  /*9af0*/  PRMT R3, R16, 0x8880, RZ ;  /* 0x0000888010037816 */ /* 0x001fca00000000ff */
[----:B------:R-:W-:-:S07]  /*9b00*/  IMAD R2, R3, R18, RZ ;  /* 0x0000001203027224 */ /* 0x000fce00078e02ff */
.L_x_374:
[----:B------:R-:W-:Y:S05]  /*9b10*/  BSYNC B1 ;  /* 0x0000000000017941 */ /* 0x000fea0003800000 */
.L_x_373:
[----:B0-----:R-:W-:Y:S01]  /*9b20*/  @!P5 IMAD R3, R64, R17, R2 ;  /* 0x000000114003d224 */ /* 0x001fe200078e0202 */
[----:B------:R-:W-:Y:S04]  /*9b30*/  BSSY B1, `(.L_x_375) ;  /* 0x0000006000017945 */ /* 0x000fe80003800000 */
[----:B------:R0:W-:Y:S01]  /*9b40*/  @!P5 STG.E.U8 desc[UR36][R6.64+0x50], R3 ;  /* 0x000050030600d986 */ /* 0x0001e2000c101124 */
[----:B------:R-:W-:Y:S05]  /*9b50*/  @P0 BRA `(.L_x_376) ;  /* 0x00000000000c0947 */ /* 0x000fea0003800000 */
[----:B------:R-:W0:Y:S02]  /*9b60*/  LDG.E.U8 R16, desc[UR36][R4.64+0x51] ;  /* 0x0000512404107981 */ /* 0x000e24000c1e1100 */
[----:B0-----:R-:W-:-:S05]  /*9b70*/  PRMT R3, R16, 0x8880, RZ ;  /* 0x0000888010037816 */ /* 0x001fca00000000ff */
[----:B------:R-:W-:-:S07]  /*9b80*/  IMAD R2, R3, R18, RZ ;  /* 0x0000001203027224 */ /* 0x000fce00078e02ff */
.L_x_376:
[----:B------:R-:W-:Y:S05]  /*9b90*/  BSYNC B1 ;  /* 0x0000000000017941 */ /* 0x000fea0003800000 */
.L_x_375:
        /* <DEDUP_REMOVED lines=11> */
.L_x_378:
[----:B------:R-:W-:Y:S05]  /*9c50*/  BSYNC B1 ;  /* 0x0000000000017941 */ /* 0x000fea0003800000 */
.L_x_377:
[----:B0-----:R-:W-:Y:S01]  /*9c60*/  @!P4 IMAD R3, R66, R17, R2 ;  /* 0x000000114203c224 */ /* 0x001fe200078e0202 */
[----:B------:R-:W-:Y:S04]  /*9c70*/  BSSY B1, `(.L_x_379) ;  /* 0x0000006000017945 */ /* 0x000fe80003800000 */
[----:B------:R0:W-:Y:S01]  /*9c80*/  @!P4 STG.E.U8 desc[UR36][R8.64+0x50], R3 ;  /* 0x000050030800c986 */ /* 0x0001e2000c101124 */
[----:B------:R-:W-:Y:S05]  /*9c90*/  @P3 BRA `(.L_x_380) ;  /* 0x00000000000c3947 */ /* 0x000fea0003800000 */
[----:B------:R-:W0:Y:S02]  /*9ca0*/  LDG.E.U8 R16, desc[UR36][R22.64+0x51] ;  /* 0x0000512416107981 */ /* 0x000e24000c1e1100 */
[----:B0-----:R-:W-:-:S05]  /*9cb0*/  PRMT R3, R16, 0x8880, RZ ;  /* 0x0000888010037816 */ /* 0x001fca00000000ff */
[----:B------:R-:W-:-:S07]  /*9cc0*/  IMAD R2, R3, R18, RZ ;  /* 0x0000001203027224 */ /* 0x000fce00078e02ff */
.L_x_380:
[----:B------:R-:W-:Y:S05]  /*9cd0*/  BSYNC B1 ;  /* 0x0000000000017941 */ /* 0x000fea0003800000 */
.L_x_379:
[----:B------:R-:W-:Y:S01]  /*9ce0*/  @!P3 IMAD R67, R67, R17, R2 ;  /* 0x000000114343b224 */ /* 0x000fe200078e0202 */
[----:B------:R-:W-:Y:S04]  /*9cf0*/  BSSY B1, `(.L_x_381) ;  /* 0x0000006000017945 */ /* 0x000fe80003800000 */
[----:B------:R0:W-:Y:S01]  /*9d00*/  @!P3 STG.E.U8 desc[UR36][R8.64+0x51], R67 ;  /* 0x000051430800b986 */ /* 0x0001e2000c101124 */
[----:B------:R-:W-:Y:S05]  /*9d10*/  @P5 BRA `(.L_x_382) ;  /* 0x00000000000c5947 */ /* 0x000fea0003800000 */
[----:B------:R-:W0:Y:S02]  /*9d20*/  LDG.E.U8 R16, desc[UR36][R4.64+0x58] ;  /* 0x0000582404107981 */ /* 0x000e24000c1e1100 */
[----:B0-----:R-:W-:-:S05]  /*9d30*/  PRMT R3, R16, 0x8880, RZ ;  /* 0x0000888010037816 */ /* 0x001fca00000000ff */
[----:B------:R-:W-:-:S07]  /*9d40*/  IMAD R2, R3, R18, RZ ;  /* 0x0000001203027224 */ /* 0x000fce00078e02ff */
.L_x_382:
[----:B------:R-:W-:Y:S05]  /*9d50*/  BSYNC B1 ;  /* 0x0000000000017941 */ /* 0x000fea0003800000 */
.L_x_381:
[----:B0-----:R-:W-:Y:S01]  /*9d60*/  @!P5 IMAD R3, R68, R17, R2 ;  /* 0x000000114403d224 */ /* 0x001fe200078e0202 */
[----:B------:R-:W-:Y:S04]  /*9d70*/  BSSY B1, `(.L_x_383) ;  /* 0x0000006000017945 */ /* 0x000fe80003800000 */
[----:B------:R0:W-:Y:S01]  /*9d80*/  @!P5 STG.E.U8 desc[UR36][R6.64+0x58], R3 ;  /* 0x000058030600d986 */ /* 0x0001e2000c101124 */
[----:B------:R-:W-:Y:S05]  /*9d90*/  @P0 BRA `(.L_x_384) ;  /* 0x00000000000c0947 */ /* 0x000fea0003800000 */
[----:B------:R-:W0:Y:S02]  /*9da0*/  LDG.E.U8 R16, desc[UR36][R4.64+0x59] ;  /* 0x0000592404107981 */ /* 0x000e24000c1e1100 */
[----:B0-----:R-:W-:-:S05]  /*9db0*/  PRMT R3, R16, 0x8880, RZ ;  /* 0x0000888010037816 */ /* 0x001fca00000000ff */
[----:B------:R-:W-:-:S07]  /*9dc0*/  IMAD R2, R3, R18, RZ ;  /* 0x0000001203027224 */ /* 0x000fce00078e02ff */
.L_x_384:
[----:B------:R-:W-:Y:S05]  /*9dd0*/  BSYNC B1 ;  /* 0x0000000000017941 */ /* 0x000fea0003800000 */
.L_x_383:
        /* <DEDUP_REMOVED lines=11> */
.L_x_386:
[----:B------:R-:W-:Y:S05]  /*9e90*/  BSYNC B1 ;  /* 0x0000000000017941 */ /* 0x000fea0003800000 */
.L_x_385:
[----:B0-----:R-:W-:Y:S01]  /*9ea0*/  @!P4 IMAD R3, R70, R17, R2 ;  /* 0x000000114603c224 */ /* 0x001fe200078e0202 */
[----:B------:R-:W-:Y:S04]  /*9eb0*/  BSSY B1, `(.L_x_387) ;  /* 0x0000006000017945 */ /* 0x000fe80003800000 */
[----:B------:R0:W-:Y:S01]  /*9ec0*/  @!P4 STG.E.U8 desc[UR36][R8.64+0x58], R3 ;  /* 0x000058030800c986 */ /* 0x0001e2000c101124 */
[----:B------:R-:W-:Y:S05]  /*9ed0*/  @P3 BRA `(.L_x_388) ;  /* 0x00000000000c3947 */ /* 0x000fea0003800000 */
[----:B------:R-:W0:Y:S02]  /*9ee0*/  LDG.E.U8 R16, desc[UR36][R22.64+0x59] ;  /* 0x0000592416107981 */ /* 0x000e24000c1e1100 */
[----:B0-----:R-:W-:-:S05]  /*9ef0*/  PRMT R3, R16, 0x8880, RZ ;  /* 0x0000888010037816 */ /* 0x001fca00000000ff */
[----:B------:R-:W-:-:S07]  /*9f00*/  IMAD R2, R3, R18, RZ ;  /* 0x0000001203027224 */ /* 0x000fce00078e02ff */
.L_x_388:
[----:B------:R-:W-:Y:S05]  /*9f10*/  BSYNC B1 ;  /* 0x0000000000017941 */ /* 0x000fea0003800000 */
.L_x_387:
[----:B------:R-:W-:Y:S01]  /*9f20*/  @!P3 IMAD R71, R71, R17, R2 ;  /* 0x000000114747b224 */ /* 0x000fe200078e0202 */
[----:B------:R-:W-:Y:S04]  /*9f30*/  BSSY B1, `(.L_x_389) ;  /* 0x0000006000017945 */ /* 0x000fe80003800000 */
[----:B------:R0:W-:Y:S01]  /*9f40*/  @!P3 STG.E.U8 desc[UR36][R8.64+0x59], R71 ;  /* 0x000059470800b986 */ /* 0x0001e2000c101124 */
[----:B------:R-:W-:Y:S05]  /*9f50*/  @P5 BRA `(.L_x_390) ;  /* 0x00000000000c5947 */ /* 0x000fea0003800000 */
[----:B------:R-:W0:Y:S02]  /*9f60*/  LDG.E.U8 R16, desc[UR36][R4.64+0x60] ;  /* 0x0000602404107981 */ /* 0x000e24000c1e1100 */
[----:B0-----:R-:W-:-:S05]  /*9f70*/  PRMT R3, R16, 0x8880, RZ ;  /* 0x0000888010037816 */ /* 0x001fca00000000ff */
[----:B------:R-:W-:-:S07]  /*9f80*/  IMAD R2, R3, R18, RZ ;  /* 0x0000001203027224 */ /* 0x000fce00078e02ff */
.L_x_390:
[----:B------:R-:W-:Y:S05]  /*9f90*/  BSYNC B1 ;  /* 0x0000000000017941 */ /* 0x000fea0003800000 */
.L_x_389:
[----:B0-----:R-:W-:Y:S01]  /*9fa0*/  @!P5 IMAD R3, R72, R17, R2 ;  /* 0x000000114803d224 */ /* 0x001fe200078e0202 */
[----:B------:R-:W-:Y:S04]  /*9fb0*/  BSSY B1, `(.L_x_391) ;  /* 0x0000006000017945 */ /* 0x000fe80003800000 */
[----:B------:R0:W-:Y:S01]  /*9fc0*/  @!P5 STG.E.U8 desc[UR36][R6.64+0x60], R3 ;  /* 0x000060030600d986 */ /* 0x0001e2000c101124 */
[----:B------:R-:W-:Y:S05]  /*9fd0*/  @P0 BRA `(.L_x_392) ;  /* 0x00000000000c0947 */ /* 0x000fea0003800000 */
[----:B------:R-:W0:Y:S02]  /*9fe0*/  LDG.E.U8 R16, desc[UR36][R4.64+0x61] ;  /* 0x0000612404107981 */ /* 0x000e24000c1e1100 */
[----:B0-----:R-:W-:-:S05]  /*9ff0*/  PRMT R3, R16, 0x8880, RZ ;  /* 0x0000888010037816 */ /* 0x001fca00000000ff */
[----:B------:R-:W-:-:S07]  /*a000*/  IMAD R2, R3, R18, RZ ;  /* 0x0000001203027224 */ /* 0x000fce00078e02ff */
.L_x_392:
[----:B------:R-:W-:Y:S05]  /*a010*/  BSYNC B1 ;  /* 0x0000000000017941 */ /* 0x000fea0003800000 */
.L_x_391:
        /* <DEDUP_REMOVED lines=11> */
.L_x_394:
[----:B------:R-:W-:Y:S05]  /*a0d0*/  BSYNC B1 ;  /* 0x0000000000017941 */ /* 0x000fea0003800000 */
.L_x_393:
[----:B0-----:R-:W-:Y:S01]  /*a0e0*/  @!P4 IMAD R3, R74, R17, R2 ;  /* 0x000000114a03c224 */ /* 0x001fe200078e0202 */
[----:B------:R-:W-:Y:S04]  /*a0f0*/  BSSY B1, `(.L_x_395) ;  /* 0x0000006000017945 */ /* 0x000fe80003800000 */
[----:B------:R0:W-:Y:S01]  /*a100*/  @!P4 STG.E.U8 desc[UR36][R8.64+0x60], R3 ;  /* 0x000060030800c986 */ /* 0x0001e2000c101124 */
[----:B------:R-:W-:Y:S05]  /*a110*/  @P3 BRA `(.L_x_396) ;  /* 0x00000000000c3947 */ /* 0x000fea0003800000 */
[----:B------:R-:W0:Y:S02]  /*a120*/  LDG.E.U8 R16, desc[UR36][R22.64+0x61] ;  /* 0x0000612416107981 */ /* 0x000e24000c1e1100 */
[----:B0-----:R-:W-:-:S05]  /*a130*/  PRMT R3, R16, 0x8880, RZ ;  /* 0x0000888010037816 */ /* 0x001fca00000000ff */
[----:B------:R-:W-:-:S07]  /*a140*/  IMAD R2, R3, R18, RZ ;  /* 0x0000001203027224 */ /* 0x000fce00078e02ff */
.L_x_396:
[----:B------:R-:W-:Y:S05]  /*a150*/  BSYNC B1 ;  /* 0x0000000000017941 */ /* 0x000fea0003800000 */
.L_x_395:
[----:B------:R-:W-:Y:S01]  /*a160*/  @!P3 IMAD R75, R75, R17, R2 ;  /* 0x000000114b4bb224 */ /* 0x000fe200078e0202 */
[----:B------:R-:W-:Y:S04]  /*a170*/  BSSY B1, `(.L_x_397) ;  /* 0x0000006000017945 */ /* 0x000fe80003800000 */
[----:B------:R0:W-:Y:S01]  /*a180*/  @!P3 STG.E.U8 desc[UR36][R8.64+0x61], R75 ;  /* 0x0000614b0800b986 */ /* 0x0001e2000c101124 */
[----:B------:R-:W-:Y:S05]  /*a190*/  @P5 BRA `(.L_x_398) ;  /* 0x00000000000c5947 */ /* 0x000fea0003800000 */
[----:B------:R-:W0:Y:S02]  /*a1a0*/  LDG.E.U8 R16, desc[UR36][R4.64+0x68] ;  /* 0x0000682404107981 */ /* 0x000e24000c1e1100 */
[----:B0-----:R-:W-:-:S05]  /*a1b0*/  PRMT R3, R16, 0x8880, RZ ;  /* 0x0000888010037816 */ /* 0x001fca00000000ff */
[----:B------:R-:W-:-:S07]  /*a1c0*/  IMAD R2, R3, R18, RZ ;  /* 0x0000001203027224 */ /* 0x000fce00078e02ff */
.L_x_398:
[----:B------:R-:W-:Y:S05]  /*a1d0*/  BSYNC B1 ;  /* 0x0000000000017941 */ /* 0x000fea0003800000 */
.L_x_397:
[----:B0-----:R-:W-:Y:S01]  /*a1e0*/  @!P5 IMAD R3, R76, R17, R2 ;  /* 0x000000114c03d224 */ /* 0x001fe200078e0202 */
[----:B------:R-:W-:Y:S04]  /*a1f0*/  BSSY B1, `(.L_x_399) ;  /* 0x0000006000017945 */ /* 0x000fe80003800000 */
[----:B------:R0:W-:Y:S01]  /*a200*/  @!P5 STG.E.U8 desc[UR36][R6.64+0x68], R3 ;  /* 0x000068030600d986 */ /* 0x0001e2000c101124 */
[----:B------:R-:W-:Y:S05]  /*a210*/  @P0 BRA `(.L_x_400) ;  /* 0x00000000000c0947 */ /* 0x000fea0003800000 */
[----:B------:R-:W0:Y:S02]  /*a220*/  LDG.E.U8 R16, desc[UR36][R4.64+0x69] ;  /* 0x0000692404107981 */ /* 0x000e24000c1e1100 */
[----:B0-----:R-:W-:-:S05]  /*a230*/  PRMT R3, R16, 0x8880, RZ ;  /* 0x0000888010037816 */ /* 0x001fca00000000ff */
[----:B------:R-:W-:-:S07]  /*a240*/  IMAD R2, R3, R18, RZ ;  /* 0x0000001203027224 */ /* 0x000fce00078e02ff */
.L_x_400:
[----:B------:R-:W-:Y:S05]  /*a250*/  BSYNC B1 ;  /* 0x0000000000017941 */ /* 0x000fea0003800000 */
.L_x_399:
        /* <DEDUP_REMOVED lines=11> */
.L_x_402:
[----:B------:R-:W-:Y:S05]  /*a310*/  BSYNC B1 ;  /* 0x0000000000017941 */ /* 0x000fea0003800000 */
.L_x_401:
[----:B0-----:R-:W-:Y:S01]  /*a320*/  @!P4 IMAD R3, R78, R17, R2 ;  /* 0x000000114e03c224 */ /* 0x001fe200078e0202 */
[----:B------:R-:W-:Y:S04]  /*a330*/  BSSY B1, `(.L_x_403) ;  /* 0x0000006000017945 */ /* 0x000fe80003800000 */
[----:B------:R0:W-:Y:S01]  /*a340*/  @!P4 STG.E.U8 desc[UR36][R8.64+0x68], R3 ;  /* 0x000068030800c986 */ /* 0x0001e2000c101124 */
[----:B------:R-:W-:Y:S05]  /*a350*/  @P3 BRA `(.L_x_404) ;  /* 0x00000000000c3947 */ /* 0x000fea0003800000 */
[----:B------:R-:W0:Y:S02]  /*a360*/  LDG.E.U8 R16, desc[UR36][R22.64+0x69] ;  /* 0x0000692416107981 */ /* 0x000e24000c1e1100 */
[----:B0-----:R-:W-:-:S05]  /*a370*/  PRMT R3, R16, 0x8880, RZ ;  /* 0x0000888010037816 */ /* 0x001fca00000000ff */
[----:B------:R-:W-:-:S07]  /*a380*/  IMAD R2, R3, R18, RZ ;  /* 0x0000001203027224 */ /* 0x000fce00078e02ff */
.L_x_404:
[----:B------:R-:W-:Y:S05]  /*a390*/  BSYNC B1 ;  /* 0x0000000000017941 */ /* 0x000fea0003800000 */
.L_x_403:
[----:B------:R-:W-:Y:S01]  /*a3a0*/  @!P3 IMAD R79, R79, R17, R2 ;  /* 0x000000114f4fb224 */ /* 0x000fe200078e0202 */
[----:B------:R-:W-:Y:S04]  /*a3b0*/  BSSY B1, `(.L_x_405) ;  /* 0x0000006000017945 */ /* 0x000fe80003800000 */
[----:B------:R0:W-:Y:S01]  /*a3c0*/  @!P3 STG.E.U8 desc[UR36][R8.64+0x69], R79 ;  /* 0x0000694f0800b986 */ /* 0x0001e2000c101124 */
[----:B------:R-:W-:Y:S05]  /*a3d0*/  @P5 BRA `(.L_x_406) ;  /* 0x00000000000c5947 */ /* 0x000fea0003800000 */
[----:B------:R-:W0:Y:S02]  /*a3e0*/  LDG.E.U8 R16, desc[UR36][R4.64+0x70] ;  /* 0x0000702404107981 */ /* 0x000e24000c1e1100 */
[----:B0-----:R-:W-:-:S05]  /*a3f0*/  PRMT R3, R16, 0x8880, RZ ;  /* 0x0000888010037816 */ /* 0x001fca00000000ff */
[----:B------:R-:W-:-:S07]  /*a400*/  IMAD R2, R3, R18, RZ ;  /* 0x0000001203027224 */ /* 0x000fce00078e02ff */
.L_x_406:
[----:B------:R-:W-:Y:S05]  /*a410*/  BSYNC B1 ;  /* 0x0000000000017941 */ /* 0x000fea0003800000 */
.L_x_405:
[----:B0-----:R-:W-:Y:S01]  /*a420*/  @!P5 IMAD R3, R80, R17, R2 ;  /* 0x000000115003d224 */ /* 0x001fe200078e0202 */
[----:B------:R-:W-:Y:S04]  /*a430*/  BSSY B1, `(.L_x_407) ;  /* 0x0000006000017945 */ /* 0x000fe80003800000 */
[----:B------:R0:W-:Y:S01]  /*a440*/  @!P5 STG.E.U8 desc[UR36][R6.64+0x70], R3 ;  /* 0x000070030600d986 */ /* 0x0001e2000c101124 */
[----:B------:R-:W-:Y:S05]  /*a450*/  @P0 BRA `(.L_x_408) ;  /* 0x00000000000c0947 */ /* 0x000fea0003800000 */
[----:B------:R-:W0:Y:S02]  /*a460*/  LDG.E.U8 R16, desc[UR36][R4.64+0x71] ;  /* 0x0000712404107981 */ /* 0x000e24000c1e1100 */
[----:B0-----:R-:W-:-:S05]  /*a470*/  PRMT R3, R16, 0x8880, RZ ;  /* 0x0000888010037816 */ /* 0x001fca00000000ff */
[----:B------:R-:W-:-:S07]  /*a480*/  IMAD R2, R3, R18, RZ ;  /* 0x0000001203027224 */ /* 0x000fce00078e02ff */
.L_x_408:
[----:B------:R-:W-:Y:S05]  /*a490*/  BSYNC B1 ;  /* 0x0000000000017941 */ /* 0x000fea0003800000 */
.L_x_407:
        /* <DEDUP_REMOVED lines=11> */
.L_x_410:
[----:B------:R-:W-:Y:S05]  /*a550*/  BSYNC B1 ;  /* 0x0000000000017941 */ /* 0x000fea0003800000 */
.L_x_409:
[----:B0-----:R-:W-:Y:S01]  /*a560*/  @!P4 IMAD R3, R82, R17, R2 ;  /* 0x000000115203c224 */ /* 0x001fe200078e0202 */
[----:B------:R-:W-:Y:S04]  /*a570*/  BSSY B1, `(.L_x_411) ;  /* 0x0000006000017945 */ /* 0x000fe80003800000 */
[----:B------:R0:W-:Y:S01]  /*a580*/  @!P4 STG.E.U8 desc[UR36][R8.64+0x70], R3 ;  /* 0x000070030800c986 */ /* 0x0001e2000c101124 */
[----:B------:R-:W-:Y:S05]  /*a590*/  @P3 BRA `(.L_x_412) ;  /* 0x00000000000c3947 */ /* 0x000fea0003800000 */
[----:B------:R-:W0:Y:S02]  /*a5a0*/  LDG.E.U8 R16, desc[UR36][R22.64+0x71] ;  /* 0x0000712416107981 */ /* 0x000e24000c1e1100 */
[----:B0-----:R-:W-:-:S05]  /*a5b0*/  PRMT R3, R16, 0x8880, RZ ;  /* 0x0000888010037816 */ /* 0x001fca00000000ff */
[----:B------:R-:W-:-:S07]  /*a5c0*/  IMAD R2, R3, R18, RZ ;  /* 0x0000001203027224 */ /* 0x000fce00078e02ff */
.L_x_412:
[----:B------:R-:W-:Y:S05]  /*a5d0*/  BSYNC B1 ;  /* 0x0000000000017941 */ /* 0x000fea0003800000 */
.L_x_411:
[----:B------:R-:W-:Y:S01]  /*a5e0*/  @!P3 IMAD R83, R83, R17, R2 ;  /* 0x000000115353b224 */ /* 0x000fe200078e0202 */
[----:B------:R-:W-:Y:S04]  /*a5f0*/  BSSY B1, `(.L_x_413) ;  /* 0x0000006000017945 */ /* 0x000fe80003800000 */
[----:B------:R0:W-:Y:S01]  /*a600*/  @!P3 STG.E.U8 desc[UR36][R8.64+0x71], R83 ;  /* 0x000071530800b986 */ /* 0x0001e2000c101124 */
[----:B------:R-:W-:Y:S05]  /*a610*/  @P5 BRA `(.L_x_414) ;  /* 0x00000000000c5947 */ /* 0x000fea0003800000 */
[----:B------:R-:W0:Y:S02]  /*a620*/  LDG.E.U8 R16, desc[UR36][R4.64+0x78] ;  /* 0x0000782404107981 */ /* 0x000e24000c1e1100 */
[----:B0-----:R-:W-:-:S05]  /*a630*/  PRMT R3, R16, 0x8880, RZ ;  /* 0x0000888010037816 */ /* 0x001fca00000000ff */
[----:B------:R-:W-:-:S07]  /*a640*/  IMAD R2, R3, R18, RZ ;  /* 0x0000001203027224 */ /* 0x000fce00078e02ff */
.L_x_414:
[----:B------:R-:W-:Y:S05]  /*a650*/  BSYNC B1 ;  /* 0x0000000000017941 */ /* 0x000fea0003800000 */
.L_x_413:
[----:B0-----:R-:W-:Y:S01]  /*a660*/  @!P5 IMAD R3, R84, R17, R2 ;  /* 0x000000115403d224 */ /* 0x001fe200078e0202 */
[----:B------:R-:W-:Y:S04]  /*a670*/  BSSY B1, `(.L_x_415) ;  /* 0x0000006000017945 */ /* 0x000fe80003800000 */
[----:B------:R0:W-:Y:S01]  /*a680*/  @!P5 STG.E.U8 desc[UR36][R6.64+0x78], R3 ;  /* 0x000078030600d986 */ /* 0x0001e2000c101124 */
[----:B------:R-:W-:Y:S05]  /*a690*/  @P0 BRA `(.L_x_416) ;  /* 0x00000000000c0947 */ /* 0x000fea0003800000 */
[----:B------:R-:W0:Y:S02]  /*a6a0*/  LDG.E.U8 R16, desc[UR36][R4.64+0x79] ;  /* 0x0000792404107981 */ /* 0x000e24000c1e1100 */
[----:B0-----:R-:W-:-:S05]  /*a6b0*/  PRMT R3, R16, 0x8880, RZ ;  /* 0x0000888010037816 */ /* 0x001fca00000000ff */
[----:B------:R-:W-:-:S07]  /*a6c0*/  IMAD R2, R3, R18, RZ ;  /* 0x0000001203027224 */ /* 0x000fce00078e02ff */
.L_x_416:
[----:B------:R-:W-:Y:S05]  /*a6d0*/  BSYNC B1 ;  /* 0x0000000000017941 */ /* 0x000fea0003800000 */
.L_x_415:
        /* <DEDUP_REMOVED lines=11> */
.L_x_418:
[----:B------:R-:W-:Y:S05]  /*a790*/  BSYNC B1 ;  /* 0x0000000000017941 */ /* 0x000fea0003800000 */
.L_x_417:
[----:B0-----:R-:W-:Y:S01]  /*a7a0*/  @!P4 IMAD R3, R86, R17, R2 ;  /* 0x000000115603c224 */ /* 0x001fe200078e0202 */
[----:B------:R-:W-:Y:S04]  /*a7b0*/  BSSY B1, `(.L_x_419) ;  /* 0x0000006000017945 */ /* 0x000fe80003800000 */
[----:B------:R0:W-:Y:S01]  /*a7c0*/  @!P4 STG.E.U8 desc[UR36][R8.64+0x78], R3 ;  /* 0x000078030800c986 */ /* 0x0001e2000c101124 */
[----:B------:R-:W-:Y:S05]  /*a7d0*/  @P3 BRA `(.L_x_420) ;  /* 0x00000000000c3947 */ /* 0x000fea0003800000 */
[----:B------:R-:W0:Y:S02]  /*a7e0*/  LDG.E.U8 R16, desc[UR36][R22.64+0x79] ;  /* 0x0000792416107981 */ /* 0x000e24000c1e1100 */
[----:B0-----:R-:W-:-:S05]  /*a7f0*/  PRMT R3, R16, 0x8880, RZ ;  /* 0x0000888010037816 */ /* 0x001fca00000000ff */
[----:B------:R-:W-:-:S07]  /*a800*/  IMAD R2, R3, R18, RZ ;  /* 0x0000001203027224 */ /* 0x000fce00078e02ff */
.L_x_420:
[----:B------:R-:W-:Y:S05]  /*a810*/  BSYNC B1 ;  /* 0x0000000000017941 */ /* 0x000fea0003800000 */
.L_x_419:
[----:B------:R-:W-:Y:S01]  /*a820*/  @!P3 IMAD R87, R87, R17, R2 ;  /* 0x000000115757b224 */ /* 0x000fe200078e0202 */
[----:B------:R-:W-:Y:S04]  /*a830*/  BSSY B1, `(.L_x_421) ;  /* 0x0000006000017945 */ /* 0x000fe80003800000 */
[----:B------:R0:W-:Y:S01]  /*a840*/  @!P3 STG.E.U8 desc[UR36][R8.64+0x79], R87 ;  /* 0x000079570800b986 */ /* 0x0001e2000c101124 */
[----:B------:R-:W-:Y:S05]  /*a850*/  @P5 BRA `(.L_x_422) ;  /* 0x00000000000c5947 */ /* 0x000fea0003800000 */
[----:B------:R-:W0:Y:S02]  /*a860*/  LDG.E.U8 R16, desc[UR36][R4.64+0x80] ;  /* 0x0000802404107981 */ /* 0x000e24000c1e1100 */
[----:B0-----:R-:W-:-:S05]  /*a870*/  PRMT R3, R16, 0x8880, RZ ;  /* 0x0000888010037816 */ /* 0x001fca00000000ff */
[----:B------:R-:W-:-:S07]  /*a880*/  IMAD R2, R3, R18, RZ ;  /* 0x0000001203027224 */ /* 0x000fce00078e02ff */
.L_x_422:
[----:B------:R-:W-:Y:S05]  /*a890*/  BSYNC B1 ;  /* 0x0000000000017941 */ /* 0x000fea0003800000 */
.L_x_421:
[----:B0-----:R-:W-:Y:S01]  /*a8a0*/  @!P5 IMAD R3, R88, R17, R2 ;  /* 0x000000115803d224 */ /* 0x001fe200078e0202 */
[----:B------:R-:W-:Y:S04]  /*a8b0*/  BSSY B1, `(.L_x_423) ;  /* 0x0000006000017945 */ /* 0x000fe80003800000 */
[----:B------:R0:W-:Y:S01]  /*a8c0*/  @!P5 STG.E.U8 desc[UR36][R6.64+0x80], R3 ;  /* 0x000080030600d986 */ /* 0x0001e2000c101124 */
[----:B------:R-:W-:Y:S05]  /*a8d0*/  @P0 BRA `(.L_x_424) ;  /* 0x00000000000c0947 */ /* 0x000fea0003800000 */
[----:B------:R-:W0:Y:S02]  /*a8e0*/  LDG.E.U8 R16, desc[UR36][R4.64+0x81] ;  /* 0x0000812404107981 */ /* 0x000e24000c1e1100 */
[----:B0-----:R-:W-:-:S05]  /*a8f0*/  PRMT R3, R16, 0x8880, RZ ;  /* 0x0000888010037816 */ /* 0x001fca00000000ff */
[----:B------:R-:W-:-:S07]  /*a900*/  IMAD R2, R3, R18, RZ ;  /* 0x0000001203027224 */ /* 0x000fce00078e02ff */
.L_x_424:
[----:B------:R-:W-:Y:S05]  /*a910*/  BSYNC B1 ;  /* 0x0000000000017941 */ /* 0x000fea0003800000 */
.L_x_423:
        /* <DEDUP_REMOVED lines=11> */
.L_x_426:
[----:B------:R-:W-:Y:S05]  /*a9d0*/  BSYNC B1 ;  /* 0x0000000000017941 */ /* 0x000fea0003800000 */
.L_x_425:
[----:B0-----:R-:W-:Y:S01]  /*a9e0*/  @!P4 IMAD R3, R90, R17, R2 ;  /* 0x000000115a03c224 */ /* 0x001fe200078e0202 */
[----:B------:R-:W-:Y:S04]  /*a9f0*/  BSSY B1, `(.L_x_427) ;  /* 0x0000006000017945 */ /* 0x000fe80003800000 */
[----:B------:R0:W-:Y:S01]  /*aa00*/  @!P4 STG.E.U8 desc[UR36][R8.64+0x80], R3 ;  /* 0x000080030800c986 */ /* 0x0001e2000c101124 */
[----:B------:R-:W-:Y:S05]  /*aa10*/  @P3 BRA `(.L_x_428) ;  /* 0x00000000000c3947 */ /* 0x000fea0003800000 */
[----:B------:R-:W0:Y:S02]  /*aa20*/  LDG.E.U8 R16, desc[UR36][R22.64+0x81] ;  /* 0x0000812416107981 */ /* 0x000e24000c1e1100 */
[----:B0-----:R-:W-:-:S05]  /*aa30*/  PRMT R3, R16, 0x8880, RZ ;  /* 0x0000888010037816 */ /* 0x001fca00000000ff */
[----:B------:R-:W-:-:S07]  /*aa40*/  IMAD R2, R3, R18, RZ ;  /* 0x0000001203027224 */ /* 0x000fce00078e02ff */
.L_x_428:
[----:B------:R-:W-:Y:S05]  /*aa50*/  BSYNC B1 ;  /* 0x0000000000017941 */ /* 0x000fea0003800000 */
.L_x_427:
[----:B------:R-:W-:Y:S01]  /*aa60*/  @!P3 IMAD R91, R91, R17, R2 ;  /* 0x000000115b5bb224 */ /* 0x000fe200078e0202 */
[----:B------:R-:W-:Y:S04]  /*aa70*/  BSSY B1, `(.L_x_429) ;  /* 0x0000006000017945 */ /* 0x000fe80003800000 */
[----:B------:R0:W-:Y:S01]  /*aa80*/  @!P3 STG.E.U8 desc[UR36][R8.64+0x81], R91 ;  /* 0x0000815b0800b986 */ /* 0x0001e2000c101124 */
[----:B------:R-:W-:Y:S05]  /*aa90*/  @P5 BRA `(.L_x_430) ;  /* 0x00000000000c5947 */ /* 0x000fea0003800000 */
[----:B------:R-:W0:Y:S02]  /*aaa0*/  LDG.E.U8 R16, desc[UR36][R4.64+0x88] ;  /* 0x0000882404107981 */ /* 0x000e24000c1e1100 */
[----:B0-----:R-:W-:-:S05]  /*aab0*/  PRMT R3, R16, 0x8880, RZ ;  /* 0x0000888010037816 */ /* 0x001fca00000000ff */
[----:B------:R-:W-:-:S07]  /*aac0*/  IMAD R2, R3, R18, RZ ;  /* 0x0000001203027224 */ /* 0x000fce00078e02ff */
.L_x_430:
[----:B------:R-:W-:Y:S05]  /*aad0*/  BSYNC B1 ;  /* 0x0000000000017941 */ /* 0x000fea0003800000 */
.L_x_429:
[----:B0-----:R-:W-:Y:S01]  /*aae0*/  @!P5 IMAD R3, R92, R17, R2 ;  /* 0x000000115c03d224 */ /* 0x001fe200078e0202 */
[----:B------:R-:W-:Y:S04]  /*aaf0*/  BSSY B1, `(.L_x_431) ;  /* 0x0000006000017945 */ /* 0x000fe80003800000 */
[----:B------:R0:W-:Y:S01]  /*ab00*/  @!P5 STG.E.U8 desc[UR36][R6.64+0x88], R3 ;  /* 0x000088030600d986 */ /* 0x0001e2000c101124 */
[----:B------:R-:W-:Y:S05]  /*ab10*/  @P0 BRA `(.L_x_432) ;  /* 0x00000000000c0947 */ /* 0x000fea0003800000 */
[----:B------:R-:W0:Y:S02]  /*ab20*/  LDG.E.U8 R16, desc[UR36][R4.64+0x89] ;  /* 0x0000892404107981 */ /* 0x000e24000c1e1100 */
[----:B0-----:R-:W-:-:S05]  /*ab30*/  PRMT R3, R16, 0x8880, RZ ;  /* 0x0000888010037816 */ /* 0x001fca00000000ff */
[----:B------:R-:W-:-:S07]  /*ab40*/  IMAD R2, R3, R18, RZ ;  /* 0x0000001203027224 */ /* 0x000fce00078e02ff */
.L_x_432:
[----:B------:R-:W-:Y:S05]  /*ab50*/  BSYNC B1 ;  /* 0x0000000000017941 */ /* 0x000fea0003800000 */
.L_x_431:
        /* <DEDUP_REMOVED lines=11> */
.L_x_434:
[----:B------:R-:W-:Y:S05]  /*ac10*/  BSYNC B1 ;  /* 0x0000000000017941 */ /* 0x000fea0003800000 */
.L_x_433:
[----:B0-----:R-:W-:Y:S01]  /*ac20*/  @!P4 IMAD R3, R94, R17, R2 ;  /* 0x000000115e03c224 */ /* 0x001fe200078e0202 */
[----:B------:R-:W-:Y:S04]  /*ac30*/  BSSY B1, `(.L_x_435) ;  /* 0x0000006000017945 */ /* 0x000fe80003800000 */
[----:B------:R0:W-:Y:S01]  /*ac40*/  @!P4 STG.E.U8 desc[UR36][R8.64+0x88], R3 ;  /* 0x000088030800c986 */ /* 0x0001e2000c101124 */
[----:B------:R-:W-:Y:S05]  /*ac50*/  @P3 BRA `(.L_x_436) ;  /* 0x00000000000c3947 */ /* 0x000fea0003800000 */
[----:B------:R-:W0:Y:S02]  /*ac60*/  LDG.E.U8 R16, desc[UR36][R22.64+0x89] ;  /* 0x0000892416107981 */ /* 0x000e24000c1e1100 */
[----:B0-----:R-:W-:-:S05]  /*ac70*/  PRMT R3, R16, 0x8880, RZ ;  /* 0x0000888010037816 */ /* 0x001fca00000000ff */
[----:B------:R-:W-:-:S07]  /*ac80*/  IMAD R2, R3, R18, RZ ;  /* 0x0000001203027224 */ /* 0x000fce00078e02ff */
.L_x_436:
[----:B------:R-:W-:Y:S05]  /*ac90*/  BSYNC B1 ;  /* 0x0000000000017941 */ /* 0x000fea0003800000 */
.L_x_435:
[----:B------:R-:W-:Y:S01]  /*aca0*/  @!P3 IMAD R95, R95, R17, R2 ;  /* 0x000000115f5fb224 */ /* 0x000fe200078e0202 */
[----:B------:R-:W-:Y:S04]  /*acb0*/  BSSY B1, `(.L_x_437) ;  /* 0x0000006000017945 */ /* 0x000fe80003800000 */
[----:B------:R0:W-:Y:S01]  /*acc0*/  @!P3 STG.E.U8 desc[UR36][R8.64+0x89], R95 ;  /* 0x0000895f0800b986 */ /* 0x0001e2000c101124 */
[----:B------:R-:W-:Y:S05]  /*acd0*/  @P5 BRA `(.L_x_438) ;  /* 0x00000000000c5947 */ /* 0x000fea0003800000 */
[----:B------:R-:W0:Y:S02]  /*ace0*/  LDG.E.U8 R16, desc[UR36][R4.64+0x90] ;  /* 0x0000902404107981 */ /* 0x000e24000c1e1100 */
[----:B0-----:R-:W-:-:S05]  /*acf0*/  PRMT R3, R16, 0x8880, RZ ;  /* 0x0000888010037816 */ /* 0x001fca00000000ff */
[----:B------:R-:W-:-:S07]  /*ad00*/  IMAD R2, R3, R18, RZ ;  /* 0x0000001203027224 */ /* 0x000fce00078e02ff */
.L_x_438:
[----:B------:R-:W-:Y:S05]  /*ad10*/  BSYNC B1 ;  /* 0x0000000000017941 */ /* 0x000fea0003800000 */
.L_x_437:
[----:B0-----:R-:W-:Y:S01]  /*ad20*/  @!P5 IMAD R3, R96, R17, R2 ;  /* 0x000000116003d224 */ /* 0x001fe200078e0202 */
[----:B------:R-:W-:Y:S04]  /*ad30*/  BSSY B1, `(.L_x_439) ;  /* 0x0000006000017945 */ /* 0x000fe80003800000 */
[----:B------:R0:W-:Y:S01]  /*ad40*/  @!P5 STG.E.U8 desc[UR36][R6.64+0x90], R3 ;  /* 0x000090030600d986 */ /* 0x0001e2000c101124 */
[----:B------:R-:W-:Y:S05]  /*ad50*/  @P0 BRA `(.L_x_440) ;  /* 0x00000000000c0947 */ /* 0x000fea0003800000 */
[----:B------:R-:W0:Y:S02]  /*ad60*/  LDG.E.U8 R16, desc[UR36][R4.64+0x91] ;  /* 0x0000912404107981 */ /* 0x000e24000c1e1100 */
[----:B0-----:R-:W-:-:S05]  /*ad70*/  PRMT R3, R16, 0x8880, RZ ;  /* 0x0000888010037816 */ /* 0x001fca00000000ff */
[----:B------:R-:W-:-:S07]  /*ad80*/  IMAD R2, R3, R18, RZ ;  /* 0x0000001203027224 */ /* 0x000fce00078e02ff */
.L_x_440:
[----:B------:R-:W-:Y:S05]  /*ad90*/  BSYNC B1 ;  /* 0x0000000000017941 */ /* 0x000fea0003800000 */
.L_x_439:
        /* <DEDUP_REMOVED lines=11> */
.L_x_442:
[----:B------:R-:W-:Y:S05]  /*ae50*/  BSYNC B1 ;  /* 0x0000000000017941 */ /* 0x000fea0003800000 */
.L_x_441:
[----:B0-----:R-:W-:Y:S01]  /*ae60*/  @!P4 IMAD R3, R98, R17, R2 ;  /* 0x000000116203c224 */ /* 0x001fe200078e0202 */
[----:B------:R-:W-:Y:S04]  /*ae70*/  BSSY B1, `(.L_x_443) ;  /* 0x0000006000017945 */ /* 0x000fe80003800000 */
[----:B------:R0:W-:Y:S01]  /*ae80*/  @!P4 STG.E.U8 desc[UR36][R8.64+0x90], R3 ;  /* 0x000090030800c986 */ /* 0x0001e2000c101124 */
[----:B------:R-:W-:Y:S05]  /*ae90*/  @P3 BRA `(.L_x_444) ;  /* 0x00000000000c3947 */ /* 0x000fea0003800000 */
[----:B------:R-:W0:Y:S02]  /*aea0*/  LDG.E.U8 R16, desc[UR36][R22.64+0x91] ;  /* 0x0000912416107981 */ /* 0x000e24000c1e1100 */
[----:B0-----:R-:W-:-:S05]  /*aeb0*/  PRMT R3, R16, 0x8880, RZ ;  /* 0x0000888010037816 */ /* 0x001fca00000000ff */
[----:B------:R-:W-:-:S07]  /*aec0*/  IMAD R2, R3, R18, RZ ;  /* 0x0000001203027224 */ /* 0x000fce00078e02ff */
.L_x_444:
[----:B------:R-:W-:Y:S05]  /*aed0*/  BSYNC B1 ;  /* 0x0000000000017941 */ /* 0x000fea0003800000 */
.L_x_443:
[----:B------:R-:W-:Y:S01]  /*aee0*/  @!P3 IMAD R99, R99, R17, R2 ;  /* 0x000000116363b224 */ /* 0x000fe200078e0202 */
[----:B------:R-:W-:Y:S04]  /*aef0*/  BSSY B1, `(.L_x_445) ;  /* 0x0000006000017945 */ /* 0x000fe80003800000 */
[----:B------:R0:W-:Y:S01]  /*af00*/  @!P3 STG.E.U8 desc[UR36][R8.64+0x91], R99 ;  /* 0x000091630800b986 */ /* 0x0001e2000c101124 */
[----:B------:R-:W-:Y:S05]  /*af10*/  @P5 BRA `(.L_x_446) ;  /* 0x00000000000c5947 */ /* 0x000fea0003800000 */
[----:B------:R-:W0:Y:S02]  /*af20*/  LDG.E.U8 R16, desc[UR36][R4.64+0x98] ;  /* 0x0000982404107981 */ /* 0x000e24000c1e1100 */
[----:B0-----:R-:W-:-:S05]  /*af30*/  PRMT R3, R16, 0x8880, RZ ;  /* 0x0000888010037816 */ /* 0x001fca00000000ff */
[----:B------:R-:W-:-:S07]  /*af40*/  IMAD R2, R3, R18, RZ ;  /* 0x0000001203027224 */ /* 0x000fce00078e02ff */
.L_x_446:
[----:B------:R-:W-:Y:S05]  /*af50*/  BSYNC B1 ;  /* 0x0000000000017941 */ /* 0x000fea0003800000 */
.L_x_445:
[----:B0-----:R-:W-:Y:S01]  /*af60*/  @!P5 IMAD R3, R100, R17, R2 ;  /* 0x000000116403d224 */ /* 0x001fe200078e0202 */
[----:B------:R-:W-:Y:S04]  /*af70*/  BSSY B1, `(.L_x_447) ;  /* 0x0000006000017945 */ /* 0x000fe80003800000 */
[----:B------:R0:W-:Y:S01]  /*af80*/  @!P5 STG.E.U8 desc[UR36][R6.64+0x98], R3 ;  /* 0x000098030600d986 */ /* 0x0001e2000c101124 */
[----:B------:R-:W-:Y:S05]  /*af90*/  @P0 BRA `(.L_x_448) ;  /* 0x00000000000c0947 */ /* 0x000fea0003800000 */
[----:B------:R-:W0:Y:S02]  /*afa0*/  LDG.E.U8 R16, desc[UR36][R4.64+0x99] ;  /* 0x0000992404107981 */ /* 0x000e24000c1e1100 */
[----:B0-----:R-:W-:-:S05]  /*afb0*/  PRMT R3, R16, 0x8880, RZ ;  /* 0x0000888010037816 */ /* 0x001fca00000000ff */
[----:B------:R-:W-:-:S07]  /*afc0*/  IMAD R2, R3, R18, RZ ;  /* 0x0000001203027224 */ /* 0x000fce00078e02ff */
.L_x_448:
[----:B------:R-:W-:Y:S05]  /*afd0*/  BSYNC B1 ;  /* 0x0000000000017941 */ /* 0x000fea0003800000 */
.L_x_447:
        /* <DEDUP_REMOVED lines=11> */
.L_x_450:
[----:B------:R-:W-:Y:S05]  /*b090*/  BSYNC B1 ;  /* 0x0000000000017941 */ /* 0x000fea0003800000 */
.L_x_449:
[----:B0-----:R-:W-:Y:S01]  /*b0a0*/  @!P4 IMAD R3, R102, R17, R2 ;  /* 0x000000116603c224 */ /* 0x001fe200078e0202 */
[----:B------:R-:W-:Y:S04]  /*b0b0*/  BSSY B1, `(.L_x_451) ;  /* 0x0000006000017945 */ /* 0x000fe80003800000 */
[----:B------:R0:W-:Y:S01]  /*b0c0*/  @!P4 STG.E.U8 desc[UR36][R8.64+0x98], R3 ;  /* 0x000098030800c986 */ /* 0x0001e2000c101124 */
[----:B------:R-:W-:Y:S05]  /*b0d0*/  @P3 BRA `(.L_x_452) ;  /* 0x00000000000c3947 */ /* 0x000fea0003800000 */
[----:B------:R-:W0:Y:S02]  /*b0e0*/  LDG.E.U8 R16, desc[UR36][R22.64+0x99] ;  /* 0x0000992416107981 */ /* 0x000e24000c1e1100 */
[----:B0-----:R-:W-:-:S05]  /*b0f0*/  PRMT R3, R16, 0x8880, RZ ;  /* 0x0000888010037816 */ /* 0x001fca00000000ff */
[----:B------:R-:W-:-:S07]  /*b100*/  IMAD R2, R3, R18, RZ ;  /* 0x0000001203027224 */ /* 0x000fce00078e02ff */
.L_x_452:
[----:B------:R-:W-:Y:S05]  /*b110*/  BSYNC B1 ;  /* 0x0000000000017941 */ /* 0x000fea0003800000 */
.L_x_451:
[----:B------:R-:W-:Y:S01]  /*b120*/  @!P3 IMAD R103, R103, R17, R2 ;  /* 0x000000116767b224 */ /* 0x000fe200078e0202 */
[----:B------:R-:W-:Y:S04]  /*b130*/  BSSY B1, `(.L_x_453) ;  /* 0x0000006000017945 */ /* 0x000fe80003800000 */
[----:B------:R0:W-:Y:S01]  /*b140*/  @!P3 STG.E.U8 desc[UR36][R8.64+0x99], R103 ;  /* 0x000099670800b986 */ /* 0x0001e2000c101124 */
[----:B------:R-:W-:Y:S05]  /*b150*/  @P5 BRA `(.L_x_454) ;  /* 0x00000000000c5947 */ /* 0x000fea0003800000 */
[----:B------:R-:W0:Y:S02]  /*b160*/  LDG.E.U8 R16, desc[UR36][R4.64+0xa0] ;  /* 0x0000a02404107981 */ /* 0x000e24000c1e1100 */
[----:B0-----:R-:W-:-:S05]  /*b170*/  PRMT R3, R16, 0x8880, RZ ;  /* 0x0000888010037816 */ /* 0x001fca00000000ff */
[----:B------:R-:W-:-:S07]  /*b180*/  IMAD R2, R3, R18, RZ ;  /* 0x0000001203027224 */ /* 0x000fce00078e02ff */
.L_x_454:
[----:B------:R-:W-:Y:S05]  /*b190*/  BSYNC B1 ;  /* 0x0000000000017941 */ /* 0x000fea0003800000 */
.L_x_453:
[----:B0-----:R-:W-:Y:S01]  /*b1a0*/  @!P5 IMAD R3, R104, R17, R2 ;  /* 0x000000116803d224 */ /* 0x001fe200078e0202 */
[----:B------:R-:W-:Y:S04]  /*b1b0*/  BSSY B1, `(.L_x_455) ;  /* 0x0000006000017945 */ /* 0x000fe80003800000 */
[----:B------:R0:W-:Y:S01]  /*b1c0*/  @!P5 STG.E.U8 desc[UR36][R6.64+0xa0], R3 ;  /* 0x0000a0030600d986 */ /* 0x0001e2000c101124 */
[----:B------:R-:W-:Y:S05]  /*b1d0*/  @P0 BRA `(.L_x_456) ;  /* 0x00000000000c0947 */ /* 0x000fea0003800000 */
[----:B------:R-:W0:Y:S02]  /*b1e0*/  LDG.E.U8 R16, desc[UR36][R4.64+0xa1] ;  /* 0x0000a12404107981 */ /* 0x000e24000c1e1100 */
[----:B0-----:R-:W-:-:S05]  /*b1f0*/  PRMT R3, R16, 0x8880, RZ ;  /* 0x0000888010037816 */ /* 0x001fca00000000ff */
[----:B------:R-:W-:-:S07]  /*b200*/  IMAD R2, R3, R18, RZ ;  /* 0x0000001203027224 */ /* 0x000fce00078e02ff */
.L_x_456:
[----:B------:R-:W-:Y:S05]  /*b210*/  BSYNC B1 ;  /* 0x0000000000017941 */ /* 0x000fea0003800000 */
.L_x_455:
        /* <DEDUP_REMOVED lines=11> */
.L_x_458:
[----:B------:R-:W-:Y:S05]  /*b2d0*/  BSYNC B1 ;  /* 0x0000000000017941 */ /* 0x000fea0003800000 */
.L_x_457:
[----:B0-----:R-:W-:Y:S01]  /*b2e0*/  @!P4 IMAD R3, R106, R17, R2 ;  /* 0x000000116a03c224 */ /* 0x001fe200078e0202 */
[----:B------:R-:W-:Y:S04]  /*b2f0*/  BSSY B1, `(.L_x_459) ;  /* 0x0000006000017945 */ /* 0x000fe80003800000 */
[----:B------:R0:W-:Y:S01]  /*b300*/  @!P4 STG.E.U8 desc[UR36][R8.64+0xa0], R3 ;  /* 0x0000a0030800c986 */ /* 0x0001e2000c101124 */
[----:B------:R-:W-:Y:S05]  /*b310*/  @P3 BRA `(.L_x_460) ;  /* 0x00000000000c3947 */ /* 0x000fea0003800000 */
[----:B------:R-:W0:Y:S02]  /*b320*/  LDG.E.U8 R16, desc[UR36][R22.64+0xa1] ;  /* 0x0000a12416107981 */ /* 0x000e24000c1e1100 */
[----:B0-----:R-:W-:-:S05]  /*b330*/  PRMT R3, R16, 0x8880, RZ ;  /* 0x0000888010037816 */ /* 0x001fca00000000ff */
[----:B------:R-:W-:-:S07]  /*b340*/  IMAD R2, R3, R18, RZ ;  /* 0x0000001203027224 */ /* 0x000fce00078e02ff */
.L_x_460:
[----:B------:R-:W-:Y:S05]  /*b350*/  BSYNC B1 ;  /* 0x0000000000017941 */ /* 0x000fea0003800000 */
.L_x_459:
[----:B------:R-:W-:Y:S01]  /*b360*/  @!P3 IMAD R107, R107, R17, R2 ;  /* 0x000000116b6bb224 */ /* 0x000fe200078e0202 */
[----:B------:R-:W-:Y:S04]  /*b370*/  BSSY B1, `(.L_x_461) ;  /* 0x0000006000017945 */ /* 0x000fe80003800000 */
[----:B------:R0:W-:Y:S01]  /*b380*/  @!P3 STG.E.U8 desc[UR36][R8.64+0xa1], R107 ;  /* 0x0000a16b0800b986 */ /* 0x0001e2000c101124 */
[----:B------:R-:W-:Y:S05]  /*b390*/  @P5 BRA `(.L_x_462) ;  /* 0x00000000000c5947 */ /* 0x000fea0003800000 */
[----:B------:R-:W0:Y:S02]  /*b3a0*/  LDG.E.U8 R16, desc[UR36][R4.64+0xa8] ;  /* 0x0000a82404107981 */ /* 0x000e24000c1e1100 */
[----:B0-----:R-:W-:-:S05]  /*b3b0*/  PRMT R3, R16, 0x8880, RZ ;  /* 0x0000888010037816 */ /* 0x001fca00000000ff */
[----:B------:R-:W-:-:S07]  /*b3c0*/  IMAD R2, R3, R18, RZ ;  /* 0x0000001203027224 */ /* 0x000fce00078e02ff */
.L_x_462:
[----:B------:R-:W-:Y:S05]  /*b3d0*/  BSYNC B1 ;  /* 0x0000000000017941 */ /* 0x000fea0003800000 */
.L_x_461:
[----:B0-----:R-:W-:Y:S01]  /*b3e0*/  @!P5 IMAD R3, R108, R17, R2 ;  /* 0x000000116c03d224 */ /* 0x001fe200078e0202 */
[----:B------:R-:W-:Y:S04]  /*b3f0*/  BSSY B1, `(.L_x_463) ;  /* 0x0000006000017945 */ /* 0x000fe80003800000 */
[----:B------:R0:W-:Y:S01]  /*b400*/  @!P5 STG.E.U8 desc[UR36][R6.64+0xa8], R3 ;  /* 0x0000a8030600d986 */ /* 0x0001e2000c101124 */
[----:B------:R-:W-:Y:S05]  /*b410*/  @P0 BRA `(.L_x_464) ;  /* 0x00000000000c0947 */ /* 0x000fea0003800000 */
[----:B------:R-:W0:Y:S02]  /*b420*/  LDG.E.U8 R16, desc[UR36][R4.64+0xa9] ;  /* 0x0000a92404107981 */ /* 0x000e24000c1e1100 */
[----:B0-----:R-:W-:-:S05]  /*b430*/  PRMT R3, R16, 0x8880, RZ ;  /* 0x0000888010037816 */ /* 0x001fca00000000ff */
[----:B------:R-:W-:-:S07]  /*b440*/  IMAD R2, R3, R18, RZ ;  /* 0x0000001203027224 */ /* 0x000fce00078e02ff */
.L_x_464:
[----:B------:R-:W-:Y:S05]  /*b450*/  BSYNC B1 ;  /* 0x0000000000017941 */ /* 0x000fea0003800000 */
.L_x_463:
        /* <DEDUP_REMOVED lines=11> */
.L_x_466:
[----:B------:R-:W-:Y:S05]  /*b510*/  BSYNC B1 ;  /* 0x0000000000017941 */ /* 0x000fea0003800000 */
.L_x_465:
[----:B0-----:R-:W-:Y:S01]  /*b520*/  @!P4 IMAD R3, R110, R17, R2 ;  /* 0x000000116e03c224 */ /* 0x001fe200078e0202 */
[----:B------:R-:W-:Y:S04]  /*b530*/  BSSY B1, `(.L_x_467) ;  /* 0x0000006000017945 */ /* 0x000fe80003800000 */
[----:B------:R0:W-:Y:S01]  /*b540*/  @!P4 STG.E.U8 desc[UR36][R8.64+0xa8], R3 ;  /* 0x0000a8030800c986 */ /* 0x0001e2000c101124 */
[----:B------:R-:W-:Y:S05]  /*b550*/  @P3 BRA `(.L_x_468) ;  /* 0x00000000000c3947 */ /* 0x000fea0003800000 */
[----:B------:R-:W0:Y:S02]  /*b560*/  LDG.E.U8 R16, desc[UR36][R22.64+0xa9] ;  /* 0x0000a92416107981 */ /* 0x000e24000c1e1100 */
[----:B0-----:R-:W-:-:S05]  /*b570*/  PRMT R3, R16, 0x8880, RZ ;  /* 0x0000888010037816 */ /* 0x001fca00000000ff */
[----:B------:R-:W-:-:S07]  /*b580*/  IMAD R2, R3, R18, RZ ;  /* 0x0000001203027224 */ /* 0x000fce00078e02ff */
.L_x_468:
[----:B------:R-:W-:Y:S05]  /*b590*/  BSYNC B1 ;  /* 0x0000000000017941 */ /* 0x000fea0003800000 */
.L_x_467:
[----:B------:R-:W-:Y:S01]  /*b5a0*/  @!P3 IMAD R111, R111, R17, R2 ;  /* 0x000000116f6fb224 */ /* 0x000fe200078e0202 */
[----:B------:R-:W-:Y:S04]  /*b5b0*/  BSSY B1, `(.L_x_469) ;  /* 0x0000006000017945 */ /* 0x000fe80003800000 */
[----:B------:R0:W-:Y:S01]  /*b5c0*/  @!P3 STG.E.U8 desc[UR36][R8.64+0xa9], R111 ;  /* 0x0000a96f0800b986 */ /* 0x0001e2000c101124 */
[----:B------:R-:W-:Y:S05]  /*b5d0*/  @P5 BRA `(.L_x_470) ;  /* 0x00000000000c5947 */ /* 0x000fea0003800000 */
[----:B------:R-:W0:Y:S02]  /*b5e0*/  LDG.E.U8 R16, desc[UR36][R4.64+0xb0] ;  /* 0x0000b02404107981 */ /* 0x000e24000c1e1100 */
[----:B0-----:R-:W-:-:S05]  /*b5f0*/  PRMT R3, R16, 0x8880, RZ ;  /* 0x0000888010037816 */ /* 0x001fca00000000ff */
[----:B------:R-:W-:-:S07]  /*b600*/  IMAD R2, R3, R18, RZ ;  /* 0x0000001203027224 */ /* 0x000fce00078e02ff */
.L_x_470:
[----:B------:R-:W-:Y:S05]  /*b610*/  BSYNC B1 ;  /* 0x0000000000017941 */ /* 0x000fea0003800000 */
.L_x_469:
[----:B0-----:R-:W-:Y:S01]  /*b620*/  @!P5 IMAD R3, R112, R17, R2 ;  /* 0x000000117003d224 */ /* 0x001fe200078e0202 */
[----:B------:R-:W-:Y:S04]  /*b630*/  BSSY B1, `(.L_x_471) ;  /* 0x0000006000017945 */ /* 0x000fe80003800000 */
[----:B------:R0:W-:Y:S01]  /*b640*/  @!P5 STG.E.U8 desc[UR36][R6.64+0xb0], R3 ;  /* 0x0000b0030600d986 */ /* 0x0001e2000c101124 */
[----:B------:R-:W-:Y:S05]  /*b650*/  @P0 BRA `(.L_x_472) ;  /* 0x00000000000c0947 */ /* 0x000fea0003800000 */
[----:B------:R-:W0:Y:S02]  /*b660*/  LDG.E.U8 R16, desc[UR36][R4.64+0xb1] ;  /* 0x0000b12404107981 */ /* 0x000e24000c1e1100 */
[----:B0-----:R-:W-:-:S05]  /*b670*/  PRMT R3, R16, 0x8880, RZ ;  /* 0x0000888010037816 */ /* 0x001fca00000000ff */
[----:B------:R-:W-:-:S07]  /*b680*/  IMAD R2, R3, R18, RZ ;  /* 0x0000001203027224 */ /* 0x000fce00078e02ff */
.L_x_472:
[----:B------:R-:W-:Y:S05]  /*b690*/  BSYNC B1 ;  /* 0x0000000000017941 */ /* 0x000fea0003800000 */
.L_x_471:
        /* <DEDUP_REMOVED lines=11> */
.L_x_474:
[----:B------:R-:W-:Y:S05]  /*b750*/  BSYNC B1 ;  /* 0x0000000000017941 */ /* 0x000fea0003800000 */
.L_x_473:
[----:B0-----:R-:W-:Y:S01]  /*b760*/  @!P4 IMAD R3, R114, R17, R2 ;  /* 0x000000117203c224 */ /* 0x001fe200078e0202 */
[----:B------:R-:W-:Y:S04]  /*b770*/  BSSY B1, `(.L_x_475) ;  /* 0x0000006000017945 */ /* 0x000fe80003800000 */
[----:B------:R0:W-:Y:S01]  /*b780*/  @!P4 STG.E.U8 desc[UR36][R8.64+0xb0], R3 ;  /* 0x0000b0030800c986 */ /* 0x0001e2000c101124 */
[----:B------:R-:W-:Y:S05]  /*b790*/  @P3 BRA `(.L_x_476) ;  /* 0x00000000000c3947 */ /* 0x000fea0003800000 */
[----:B------:R-:W0:Y:S02]  /*b7a0*/  LDG.E.U8 R16, desc[UR36][R22.64+0xb1] ;  /* 0x0000b12416107981 */ /* 0x000e24000c1e1100 */
[----:B0-----:R-:W-:-:S05]  /*b7b0*/  PRMT R3, R16, 0x8880, RZ ;  /* 0x0000888010037816 */ /* 0x001fca00000000ff */
[----:B------:R-:W-:-:S07]  /*b7c0*/  IMAD R2, R3, R18, RZ ;  /* 0x0000001203027224 */ /* 0x000fce00078e02ff */
.L_x_476:
[----:B------:R-:W-:Y:S05]  /*b7d0*/  BSYNC B1 ;  /* 0x0000000000017941 */ /* 0x000fea0003800000 */
.L_x_475:
[----:B------:R-:W-:Y:S01]  /*b7e0*/  @!P3 IMAD R115, R115, R17, R2 ;  /* 0x000000117373b224 */ /* 0x000fe200078e0202 */
[----:B------:R-:W-:Y:S04]  /*b7f0*/  BSSY B1, `(.L_x_477) ;  /* 0x0000006000017945 */ /* 0x000fe80003800000 */
[----:B------:R0:W-:Y:S01]  /*b800*/  @!P3 STG.E.U8 desc[UR36][R8.64+0xb1], R115 ;  /* 0x0000b1730800b986 */ /* 0x0001e2000c101124 */
[----:B------:R-:W-:Y:S05]  /*b810*/  @P5 BRA `(.L_x_478) ;  /* 0x00000000000c5947 */ /* 0x000fea0003800000 */
[----:B------:R-:W0:Y:S02]  /*b820*/  LDG.E.U8 R16, desc[UR36][R4.64+0xb8] ;  /* 0x0000b82404107981 */ /* 0x000e24000c1e1100 */
[----:B0-----:R-:W-:-:S05]  /*b830*/  PRMT R3, R16, 0x8880, RZ ;  /* 0x0000888010037816 */ /* 0x001fca00000000ff */
[----:B------:R-:W-:-:S07]  /*b840*/  IMAD R2, R3, R18, RZ ;  /* 0x0000001203027224 */ /* 0x000fce00078e02ff */
.L_x_478:
[----:B------:R-:W-:Y:S05]  /*b850*/  BSYNC B1 ;  /* 0x0000000000017941 */ /* 0x000fea0003800000 */
.L_x_477:
[----:B0-----:R-:W-:Y:S01]  /*b860*/  @!P5 IMAD R3, R116, R17, R2 ;  /* 0x000000117403d224 */ /* 0x001fe200078e0202 */
[----:B------:R-:W-:Y:S04]  /*b870*/  BSSY B1, `(.L_x_479) ;  /* 0x0000006000017945 */ /* 0x000fe80003800000 */
[----:B------:R0:W-:Y:S01]  /*b880*/  @!P5 STG.E.U8 desc[UR36][R6.64+0xb8], R3 ;  /* 0x0000b8030600d986 */ /* 0x0001e2000c101124 */
[----:B------:R-:W-:Y:S05]  /*b890*/  @P0 BRA `(.L_x_480) ;  /* 0x00000000000c0947 */ /* 0x000fea0003800000 */
[----:B------:R-:W0:Y:S02]  /*b8a0*/  LDG.E.U8 R16, desc[UR36][R4.64+0xb9] ;  /* 0x0000b92404107981 */ /* 0x000e24000c1e1100 */
[----:B0-----:R-:W-:-:S05]  /*b8b0*/  PRMT R3, R16, 0x8880, RZ ;  /* 0x0000888010037816 */ /* 0x001fca00000000ff */
[----:B------:R-:W-:-:S07]  /*b8c0*/  IMAD R2, R3, R18, RZ ;  /* 0x0000001203027224 */ /* 0x000fce00078e02ff */
.L_x_480:
[----:B------:R-:W-:Y:S05]  /*b8d0*/  BSYNC B1 ;  /* 0x0000000000017941 */ /* 0x000fea0003800000 */
.L_x_479:
        /* <DEDUP_REMOVED lines=11> */
.L_x_482:
[----:B------:R-:W-:Y:S05]  /*b990*/  BSYNC B1 ;  /* 0x0000000000017941 */ /* 0x000fea0003800000 */
.L_x_481:
[----:B0-----:R-:W-:Y:S01]  /*b9a0*/  @!P4 IMAD R3, R118, R17, R2 ;  /* 0x000000117603c224 */ /* 0x001fe200078e0202 */
[----:B------:R-:W-:Y:S04]  /*b9b0*/  BSSY B1, `(.L_x_483) ;  /* 0x0000006000017945 */ /* 0x000fe80003800000 */
[----:B------:R0:W-:Y:S01]  /*b9c0*/  @!P4 STG.E.U8 desc[UR36][R8.64+0xb8], R3 ;  /* 0x0000b8030800c986 */ /* 0x0001e2000c101124 */
[----:B------:R-:W-:Y:S05]  /*b9d0*/  @P3 BRA `(.L_x_484) ;  /* 0x00000000000c3947 */ /* 0x000fea0003800000 */
[----:B------:R-:W0:Y:S02]  /*b9e0*/  LDG.E.U8 R16, desc[UR36][R22.64+0xb9] ;  /* 0x0000b92416107981 */ /* 0x000e24000c1e1100 */
[----:B0-----:R-:W-:-:S05]  /*b9f0*/  PRMT R3, R16, 0x8880, RZ ;  /* 0x0000888010037816 */ /* 0x001fca00000000ff */
[----:B------:R-:W-:-:S07]  /*ba00*/  IMAD R2, R3, R18, RZ ;  /* 0x0000001203027224 */ /* 0x000fce00078e02ff */
.L_x_484:
[----:B------:R-:W-:Y:S05]  /*ba10*/  BSYNC B1 ;  /* 0x0000000000017941 */ /* 0x000fea0003800000 */
.L_x_483:
[----:B------:R-:W-:Y:S01]  /*ba20*/  @!P3 IMAD R119, R119, R17, R2 ;  /* 0x000000117777b224 */ /* 0x000fe200078e0202 */
[----:B------:R-:W-:Y:S04]  /*ba30*/  BSSY B1, `(.L_x_485) ;  /* 0x0000006000017945 */ /* 0x000fe80003800000 */
[----:B------:R0:W-:Y:S01]  /*ba40*/  @!P3 STG.E.U8 desc[UR36][R8.64+0xb9], R119 ;  /* 0x0000b9770800b986 */ /* 0x0001e2000c101124 */
[----:B------:R-:W-:Y:S05]  /*ba50*/  @P5 BRA `(.L_x_486) ;  /* 0x00000000000c5947 */ /* 0x000fea0003800000 */
[----:B------:R-:W0:Y:S02]  /*ba60*/  LDG.E.U8 R16, desc[UR36][R4.64+0xc0] ;  /* 0x0000c02404107981 */ /* 0x000e24000c1e1100 */
[----:B0-----:R-:W-:-:S05]  /*ba70*/  PRMT R3, R16, 0x8880, RZ ;  /* 0x0000888010037816 */ /* 0x001fca00000000ff */
[----:B------:R-:W-:-:S07]  /*ba80*/  IMAD R2, R3, R18, RZ ;  /* 0x0000001203027224 */ /* 0x000fce00078e02ff */
.L_x_486:
[----:B------:R-:W-:Y:S05]  /*ba90*/  BSYNC B1 ;  /* 0x0000000000017941 */ /* 0x000fea0003800000 */
.L_x_485:
[----:B0-----:R-:W-:Y:S01]  /*baa0*/  @!P5 IMAD R3, R120, R17, R2 ;  /* 0x000000117803d224 */ /* 0x001fe200078e0202 */
[----:B------:R-:W-:Y:S04]  /*bab0*/  BSSY B1, `(.L_x_487) ;  /* 0x0000006000017945 */ /* 0x000fe80003800000 */
[----:B------:R0:W-:Y:S01]  /*bac0*/  @!P5 STG.E.U8 desc[UR36][R6.64+0xc0], R3 ;  /* 0x0000c0030600d986 */ /* 0x0001e2000c101124 */
[----:B------:R-:W-:Y:S05]  /*bad0*/  @P0 BRA `(.L_x_488) ;  /* 0x00000000000c0947 */ /* 0x000fea0003800000 */
[----:B------:R-:W0:Y:S02]  /*bae0*/  LDG.E.U8 R16, desc[UR36][R4.64+0xc1] ;  /* 0x0000c12404107981 */ /* 0x000e24000c1e1100 */
[----:B0-----:R-:W-:-:S05]  /*baf0*/  PRMT R3, R16, 0x8880, RZ ;  /* 0x0000888010037816 */ /* 0x001fca00000000ff */
[----:B------:R-:W-:-:S07]  /*bb00*/  IMAD R2, R3, R18, RZ ;  /* 0x0000001203027224 */ /* 0x000fce00078e02ff */
.L_x_488:
[----:B------:R-:W-:Y:S05]  /*bb10*/  BSYNC B1 ;  /* 0x0000000000017941 */ /* 0x000fea0003800000 */
.L_x_487:
        /* <DEDUP_REMOVED lines=11> */
.L_x_490:
[----:B------:R-:W-:Y:S05]  /*bbd0*/  BSYNC B1 ;  /* 0x0000000000017941 */ /* 0x000fea0003800000 */
.L_x_489:
[----:B0-----:R-:W-:Y:S01]  /*bbe0*/  @!P4 IMAD R3, R122, R17, R2 ;  /* 0x000000117a03c224 */ /* 0x001fe200078e0202 */
[----:B------:R-:W-:Y:S04]  /*bbf0*/  BSSY B1, `(.L_x_491) ;  /* 0x0000006000017945 */ /* 0x000fe80003800000 */
[----:B------:R0:W-:Y:S01]  /*bc00*/  @!P4 STG.E.U8 desc[UR36][R8.64+0xc0], R3 ;  /* 0x0000c0030800c986 */ /* 0x0001e2000c101124 */
[----:B------:R-:W-:Y:S05]  /*bc10*/  @P3 BRA `(.L_x_492) ;  /* 0x00000000000c3947 */ /* 0x000fea0003800000 */
[----:B------:R-:W0:Y:S02]  /*bc20*/  LDG.E.U8 R16, desc[UR36][R22.64+0xc1] ;  /* 0x0000c12416107981 */ /* 0x000e24000c1e1100 */
[----:B0-----:R-:W-:-:S05]  /*bc30*/  PRMT R3, R16, 0x8880, RZ ;  /* 0x0000888010037816 */ /* 0x001fca00000000ff */
[----:B------:R-:W-:-:S07]  /*bc40*/  IMAD R2, R3, R18, RZ ;  /* 0x0000001203027224 */ /* 0x000fce00078e02ff */
.L_x_492:
[----:B------:R-:W-:Y:S05]  /*bc50*/  BSYNC B1 ;  /* 0x0000000000017941 */ /* 0x000fea0003800000 */
.L_x_491:
[----:B------:R-:W-:Y:S01]  /*bc60*/  @!P3 IMAD R123, R123, R17, R2 ;  /* 0x000000117b7bb224 */ /* 0x000fe200078e0202 */
[----:B------:R-:W-:Y:S04]  /*bc70*/  BSSY B1, `(.L_x_493) ;  /* 0x0000006000017945 */ /* 0x000fe80003800000 */
[----:B------:R0:W-:Y:S01]  /*bc80*/  @!P3 STG.E.U8 desc[UR36][R8.64+0xc1], R123 ;  /* 0x0000c17b0800b986 */ /* 0x0001e2000c101124 */
[----:B------:R-:W-:Y:S05]  /*bc90*/  @P5 BRA `(.L_x_494) ;  /* 0x00000000000c5947 */ /* 0x000fea0003800000 */
[----:B------:R-:W0:Y:S02]  /*bca0*/  LDG.E.U8 R16, desc[UR36][R4.64+0xc8] ;  /* 0x0000c82404107981 */ /* 0x000e24000c1e1100 */
[----:B0-----:R-:W-:-:S05]  /*bcb0*/  PRMT R3, R16, 0x8880, RZ ;  /* 0x0000888010037816 */ /* 0x001fca00000000ff */
[----:B------:R-:W-:-:S07]  /*bcc0*/  IMAD R2, R3, R18, RZ ;  /* 0x0000001203027224 */ /* 0x000fce00078e02ff */
.L_x_494:
[----:B------:R-:W-:Y:S05]  /*bcd0*/  BSYNC B1 ;  /* 0x0000000000017941 */ /* 0x000fea0003800000 */
.L_x_493:
[----:B0-----:R-:W-:Y:S01]  /*bce0*/  @!P5 IMAD R3, R124, R17, R2 ;  /* 0x000000117c03d224 */ /* 0x001fe200078e0202 */
[----:B------:R-:W-:Y:S04]  /*bcf0*/  BSSY B1, `(.L_x_495) ;  /* 0x0000006000017945 */ /* 0x000fe80003800000 */
[----:B------:R0:W-:Y:S01]  /*bd00*/  @!P5 STG.E.U8 desc[UR36][R6.64+0xc8], R3 ;  /* 0x0000c8030600d986 */ /* 0x0001e2000c101124 */
[----:B------:R-:W-:Y:S05]  /*bd10*/  @P0 BRA `(.L_x_496) ;  /* 0x00000000000c0947 */ /* 0x000fea0003800000 */
[----:B------:R-:W0:Y:S02]  /*bd20*/  LDG.E.U8 R16, desc[UR36][R4.64+0xc9] ;  /* 0x0000c92404107981 */ /* 0x000e24000c1e1100 */
[----:B0-----:R-:W-:-:S05]  /*bd30*/  PRMT R3, R16, 0x8880, RZ ;  /* 0x0000888010037816 */ /* 0x001fca00000000ff */
[----:B------:R-:W-:-:S07]  /*bd40*/  IMAD R2, R3, R18, RZ ;  /* 0x0000001203027224 */ /* 0x000fce00078e02ff */
.L_x_496:
[----:B------:R-:W-:Y:S05]  /*bd50*/  BSYNC B1 ;  /* 0x0000000000017941 */ /* 0x000fea0003800000 */
.L_x_495:
        /* <DEDUP_REMOVED lines=11> */
.L_x_498:
[----:B------:R-:W-:Y:S05]  /*be10*/  BSYNC B1 ;  /* 0x0000000000017941 */ /* 0x000fea0003800000 */
.L_x_497:
[----:B0-----:R-:W-:Y:S01]  /*be20*/  @!P4 IMAD R3, R126, R17, R2 ;  /* 0x000000117e03c224 */ /* 0x001fe200078e0202 */
[----:B------:R-:W-:Y:S04]  /*be30*/  BSSY B1, `(.L_x_499) ;  /* 0x0000006000017945 */ /* 0x000fe80003800000 */
[----:B------:R0:W-:Y:S01]  /*be40*/  @!P4 STG.E.U8 desc[UR36][R8.64+0xc8], R3 ;  /* 0x0000c8030800c986 */ /* 0x0001e2000c101124 */
[----:B------:R-:W-:Y:S05]  /*be50*/  @P3 BRA `(.L_x_500) ;  /* 0x00000000000c3947 */ /* 0x000fea0003800000 */
[----:B------:R-:W0:Y:S02]  /*be60*/  LDG.E.U8 R16, desc[UR36][R22.64+0xc9] ;  /* 0x0000c92416107981 */ /* 0x000e24000c1e1100 */
[----:B0-----:R-:W-:-:S05]  /*be70*/  PRMT R3, R16, 0x8880, RZ ;  /* 0x0000888010037816 */ /* 0x001fca00000000ff */
[----:B------:R-:W-:-:S07]  /*be80*/  IMAD R2, R3, R18, RZ ;  /* 0x0000001203027224 */ /* 0x000fce00078e02ff */
.L_x_500:
[----:B------:R-:W-:Y:S05]  /*be90*/  BSYNC B1 ;  /* 0x0000000000017941 */ /* 0x000fea0003800000 */
.L_x_499:
[----:B------:R-:W-:Y:S01]  /*bea0*/  @!P3 IMAD R127, R127, R17, R2 ;  /* 0x000000117f7fb224 */ /* 0x000fe200078e0202 */
[----:B------:R-:W-:Y:S04]  /*beb0*/  BSSY B1, `(.L_x_501) ;  /* 0x0000006000017945 */ /* 0x000fe80003800000 */
[----:B------:R0:W-:Y:S01]  /*bec0*/  @!P3 STG.E.U8 desc[UR36][R8.64+0xc9], R127 ;  /* 0x0000c97f0800b986 */ /* 0x0001e2000c101124 */
[----:B------:R-:W-:Y:S05]  /*bed0*/  @P5 BRA `(.L_x_502) ;  /* 0x00000000000c5947 */ /* 0x000fea0003800000 */
[----:B------:R-:W0:Y:S02]  /*bee0*/  LDG.E.U8 R16, desc[UR36][R4.64+0xd0] ;  /* 0x0000d02404107981 */ /* 0x000e24000c1e1100 */
[----:B0-----:R-:W-:-:S05]  /*bef0*/  PRMT R3, R16, 0x8880, RZ ;  /* 0x0000888010037816 */ /* 0x001fca00000000ff */
[----:B------:R-:W-:-:S07]  /*bf00*/  IMAD R2, R3, R18, RZ ;  /* 0x0000001203027224 */ /* 0x000fce00078e02ff */
.L_x_502:
[----:B------:R-:W-:Y:S05]  /*bf10*/  BSYNC B1 ;  /* 0x0000000000017941 */ /* 0x000fea0003800000 */
.L_x_501:
[----:B0-----:R-:W-:Y:S01]  /*bf20*/  @!P5 IMAD R3, R128, R17, R2 ;  /* 0x000000118003d224 */ /* 0x001fe200078e0202 */
[----:B------:R-:W-:Y:S04]  /*bf30*/  BSSY B1, `(.L_x_503) ;  /* 0x0000006000017945 */ /* 0x000fe80003800000 */
[----:B------:R0:W-:Y:S01]  /*bf40*/  @!P5 STG.E.U8 desc[UR36][R6.64+0xd0], R3 ;  /* 0x0000d0030600d986 */ /* 0x0001e2000c101124 */
[----:B------:R-:W-:Y:S05]  /*bf50*/  @P0 BRA `(.L_x_504) ;  /* 0x00000000000c0947 */ /* 0x000fea0003800000 */
[----:B------:R-:W0:Y:S02]  /*bf60*/  LDG.E.U8 R16, desc[UR36][R4.64+0xd1] ;  /* 0x0000d12404107981 */ /* 0x000e24000c1e1100 */
[----:B0-----:R-:W-:-:S05]  /*bf70*/  PRMT R3, R16, 0x8880, RZ ;  /* 0x0000888010037816 */ /* 0x001fca00000000ff */
[----:B------:R-:W-:-:S07]  /*bf80*/  IMAD R2, R3, R18, RZ ;  /* 0x0000001203027224 */ /* 0x000fce00078e02ff */
.L_x_504:
[----:B------:R-:W-:Y:S05]  /*bf90*/  BSYNC B1 ;  /* 0x0000000000017941 */ /* 0x000fea0003800000 */
.L_x_503:
        /* <DEDUP_REMOVED lines=11> */
.L_x_506:
[----:B------:R-:W-:Y:S05]  /*c050*/  BSYNC B1 ;  /* 0x0000000000017941 */ /* 0x000fea0003800000 */
.L_x_505:
[----:B0-----:R-:W-:Y:S01]  /*c060*/  @!P4 IMAD R3, R130, R17, R2 ;  /* 0x000000118203c224 */ /* 0x001fe200078e0202 */
[----:B------:R-:W-:Y:S04]  /*c070*/  BSSY B1, `(.L_x_507) ;  /* 0x0000006000017945 */ /* 0x000fe80003800000 */
[----:B------:R0:W-:Y:S01]  /*c080*/  @!P4 STG.E.U8 desc[UR36][R8.64+0xd0], R3 ;  /* 0x0000d0030800c986 */ /* 0x0001e2000c101124 */
[----:B------:R-:W-:Y:S05]  /*c090*/  @P3 BRA `(.L_x_508) ;  /* 0x00000000000c3947 */ /* 0x000fea0003800000 */
[----:B------:R-:W0:Y:S02]  /*c0a0*/  LDG.E.U8 R16, desc[UR36][R22.64+0xd1] ;  /* 0x0000d12416107981 */ /* 0x000e24000c1e1100 */
[----:B0-----:R-:W-:-:S05]  /*c0b0*/  PRMT R3, R16, 0x8880, RZ ;  /* 0x0000888010037816 */ /* 0x001fca00000000ff */
[----:B------:R-:W-:-:S07]  /*c0c0*/  IMAD R2, R3, R18, RZ ;  /* 0x0000001203027224 */ /* 0x000fce00078e02ff */
.L_x_508:
[----:B------:R-:W-:Y:S05]  /*c0d0*/  BSYNC B1 ;  /* 0x0000000000017941 */ /* 0x000fea0003800000 */
.L_x_507:
[----:B------:R-:W-:Y:S01]  /*c0e0*/  @!P3 IMAD R131, R131, R17, R2 ;  /* 0x000000118383b224 */ /* 0x000fe200078e0202 */
[----:B------:R-:W-:Y:S04]  /*c0f0*/  BSSY B1, `(.L_x_509) ;  /* 0x0000006000017945 */ /* 0x000fe80003800000 */
[----:B------:R0:W-:Y:S01]  /*c100*/  @!P3 STG.E.U8 desc[UR36][R8.64+0xd1], R131 ;  /* 0x0000d1830800b986 */ /* 0x0001e2000c101124 */
[----:B------:R-:W-:Y:S05]  /*c110*/  @P5 BRA `(.L_x_510) ;  /* 0x00000000000c5947 */ /* 0x000fea0003800000 */
[----:B------:R-:W0:Y:S02]  /*c120*/  LDG.E.U8 R16, desc[UR36][R4.64+0xd8] ;  /* 0x0000d82404107981 */ /* 0x000e24000c1e1100 */
[----:B0-----:R-:W-:-:S05]  /*c130*/  PRMT R3, R16, 0x8880, RZ ;  /* 0x0000888010037816 */ /* 0x001fca00000000ff */
[----:B------:R-:W-:-:S07]  /*c140*/  IMAD R2, R3, R18, RZ ;  /* 0x0000001203027224 */ /* 0x000fce00078e02ff */
.L_x_510:
[----:B------:R-:W-:Y:S05]  /*c150*/  BSYNC B1 ;  /* 0x0000000000017941 */ /* 0x000fea0003800000 */
.L_x_509:
[----:B0-----:R-:W-:Y:S01]  /*c160*/  @!P5 IMAD R3, R132, R17, R2 ;  /* 0x000000118403d224 */ /* 0x001fe200078e0202 */
[----:B------:R-:W-:Y:S04]  /*c170*/  BSSY B1, `(.L_x_511) ;  /* 0x0000006000017945 */ /* 0x000fe80003800000 */
[----:B------:R0:W-:Y:S01]  /*c180*/  @!P5 STG.E.U8 desc[UR36][R6.64+0xd8], R3 ;  /* 0x0000d8030600d986 */ /* 0x0001e2000c101124 */
[----:B------:R-:W-:Y:S05]  /*c190*/  @P0 BRA `(.L_x_512) ;  /* 0x00000000000c0947 */ /* 0x000fea0003800000 */
[----:B------:R-:W0:Y:S02]  /*c1a0*/  LDG.E.U8 R16, desc[UR36][R4.64+0xd9] ;  /* 0x0000d92404107981 */ /* 0x000e24000c1e1100 */
[----:B0-----:R-:W-:-:S05]  /*c1b0*/  PRMT R3, R16, 0x8880, RZ ;  /* 0x0000888010037816 */ /* 0x001fca00000000ff */
[----:B------:R-:W-:-:S07]  /*c1c0*/  IMAD R2, R3, R18, RZ ;  /* 0x0000001203027224 */ /* 0x000fce00078e02ff */
.L_x_512:
[----:B------:R-:W-:Y:S05]  /*c1d0*/  BSYNC B1 ;  /* 0x0000000000017941 */ /* 0x000fea0003800000 */
.L_x_511:
        /* <DEDUP_REMOVED lines=11> */
.L_x_514:
[----:B------:R-:W-:Y:S05]  /*c290*/  BSYNC B1 ;  /* 0x0000000000017941 */ /* 0x000fea0003800000 */
.L_x_513:
[----:B0-----:R-:W-:Y:S01]  /*c2a0*/  @!P4 IMAD R3, R134, R17, R2 ;  /* 0x000000118603c224 */ /* 0x001fe200078e0202 */
[----:B------:R-:W-:Y:S04]  /*c2b0*/  BSSY B1, `(.L_x_515) ;  /* 0x0000006000017945 */ /* 0x000fe80003800000 */
[----:B------:R0:W-:Y:S01]  /*c2c0*/  @!P4 STG.E.U8 desc[UR36][R8.64+0xd8], R3 ;  /* 0x0000d8030800c986 */ /* 0x0001e2000c101124 */
[----:B------:R-:W-:Y:S05]  /*c2d0*/  @P3 BRA `(.L_x_516) ;  /* 0x00000000000c3947 */ /* 0x000fea0003800000 */
[----:B------:R-:W0:Y:S02]  /*c2e0*/  LDG.E.U8 R16, desc[UR36][R22.64+0xd9] ;  /* 0x0000d92416107981 */ /* 0x000e24000c1e1100 */
[----:B0-----:R-:W-:-:S05]  /*c2f0*/  PRMT R3, R16, 0x8880, RZ ;  /* 0x0000888010037816 */ /* 0x001fca00000000ff */
[----:B------:R-:W-:-:S07]  /*c300*/  IMAD R2, R3, R18, RZ ;  /* 0x0000001203027224 */ /* 0x000fce00078e02ff */
.L_x_516:
[----:B------:R-:W-:Y:S05]  /*c310*/  BSYNC B1 ;  /* 0x0000000000017941 */ /* 0x000fea0003800000 */
.L_x_515:
[----:B------:R-:W-:Y:S01]  /*c320*/  @!P3 IMAD R135, R135, R17, R2 ;  /* 0x000000118787b224 */ /* 0x000fe200078e0202 */
[----:B------:R-:W-:Y:S04]  /*c330*/  BSSY B1, `(.L_x_517) ;  /* 0x0000006000017945 */ /* 0x000fe80003800000 */
[----:B------:R0:W-:Y:S01]  /*c340*/  @!P3 STG.E.U8 desc[UR36][R8.64+0xd9], R135 ;  /* 0x0000d9870800b986 */ /* 0x0001e2000c101124 */
[----:B------:R-:W-:Y:S05]  /*c350*/  @P5 BRA `(.L_x_518) ;  /* 0x00000000000c5947 */ /* 0x000fea0003800000 */
[----:B------:R-:W0:Y:S02]  /*c360*/  LDG.E.U8 R16, desc[UR36][R4.64+0xe0] ;  /* 0x0000e02404107981 */ /* 0x000e24000c1e1100 */
[----:B0-----:R-:W-:-:S05]  /*c370*/  PRMT R3, R16, 0x8880, RZ ;  /* 0x0000888010037816 */ /* 0x001fca00000000ff */
[----:B------:R-:W-:-:S07]  /*c380*/  IMAD R2, R3, R18, RZ ;  /* 0x0000001203027224 */ /* 0x000fce00078e02ff */
.L_x_518:
[----:B------:R-:W-:Y:S05]  /*c390*/  BSYNC B1 ;  /* 0x0000000000017941 */ /* 0x000fea0003800000 */
.L_x_517:
[----:B0-----:R-:W-:Y:S01]  /*c3a0*/  @!P5 IMAD R3, R136, R17, R2 ;  /* 0x000000118803d224 */ /* 0x001fe200078e0202 */
[----:B------:R-:W-:Y:S04]  /*c3b0*/  BSSY B1, `(.L_x_519) ;  /* 0x0000006000017945 */ /* 0x000fe80003800000 */
[----:B------:R0:W-:Y:S01]  /*c3c0*/  @!P5 STG.E.U8 desc[UR36][R6.64+0xe0], R3 ;  /* 0x0000e0030600d986 */ /* 0x0001e2000c101124 */
[----:B------:R-:W-:Y:S05]  /*c3d0*/  @P0 BRA `(.L_x_520) ;  /* 0x00000000000c0947 */ /* 0x000fea0003800000 */
[----:B------:R-:W0:Y:S02]  /*c3e0*/  LDG.E.U8 R16, desc[UR36][R4.64+0xe1] ;  /* 0x0000e12404107981 */ /* 0x000e24000c1e1100 */
[----:B0-----:R-:W-:-:S05]  /*c3f0*/  PRMT R3, R16, 0x8880, RZ ;  /* 0x0000888010037816 */ /* 0x001fca00000000ff */
[----:B------:R-:W-:-:S07]  /*c400*/  IMAD R2, R3, R18, RZ ;  /* 0x0000001203027224 */ /* 0x000fce00078e02ff */
.L_x_520:
[----:B------:R-:W-:Y:S05]  /*c410*/  BSYNC B1 ;  /* 0x0000000000017941 */ /* 0x000fea0003800000 */
.L_x_519:
        /* <DEDUP_REMOVED lines=11> */
.L_x_522:
[----:B------:R-:W-:Y:S05]  /*c4d0*/  BSYNC B1 ;  /* 0x0000000000017941 */ /* 0x000fea0003800000 */
.L_x_521:
[----:B0-----:R-:W-:Y:S01]  /*c4e0*/  @!P4 IMAD R3, R138, R17, R2 ;  /* 0x000000118a03c224 */ /* 0x001fe200078e0202 */
[----:B------:R-:W-:Y:S04]  /*c4f0*/  BSSY B1, `(.L_x_523) ;  /* 0x0000006000017945 */ /* 0x000fe80003800000 */
[----:B------:R0:W-:Y:S01]  /*c500*/  @!P4 STG.E.U8 desc[UR36][R8.64+0xe0], R3 ;  /* 0x0000e0030800c986 */ /* 0x0001e2000c101124 */
[----:B------:R-:W-:Y:S05]  /*c510*/  @P3 BRA `(.L_x_524) ;  /* 0x00000000000c3947 */ /* 0x000fea0003800000 */
[----:B------:R-:W0:Y:S02]  /*c520*/  LDG.E.U8 R16, desc[UR36][R22.64+0xe1] ;  /* 0x0000e12416107981 */ /* 0x000e24000c1e1100 */
[----:B0-----:R-:W-:-:S05]  /*c530*/  PRMT R3, R16, 0x8880, RZ ;  /* 0x0000888010037816 */ /* 0x001fca00000000ff */
[----:B------:R-:W-:-:S07]  /*c540*/  IMAD R2, R3, R18, RZ ;  /* 0x0000001203027224 */ /* 0x000fce00078e02ff */
.L_x_524:
[----:B------:R-:W-:Y:S05]  /*c550*/  BSYNC B1 ;  /* 0x0000000000017941 */ /* 0x000fea0003800000 */
.L_x_523:
[----:B------:R-:W-:Y:S01]  /*c560*/  @!P3 IMAD R139, R139, R17, R2 ;  /* 0x000000118b8bb224 */ /* 0x000fe200078e0202 */
[----:B------:R-:W-:Y:S04]  /*c570*/  BSSY B1, `(.L_x_525) ;  /* 0x0000006000017945 */ /* 0x000fe80003800000 */
[----:B------:R0:W-:Y:S01]  /*c580*/  @!P3 STG.E.U8 desc[UR36][R8.64+0xe1], R139 ;  /* 0x0000e18b0800b986 */ /* 0x0001e2000c101124 */
[----:B------:R-:W-:Y:S05]  /*c590*/  @P5 BRA `(.L_x_526) ;  /* 0x00000000000c5947 */ /* 0x000fea0003800000 */
[----:B------:R-:W0:Y:S02]  /*c5a0*/  LDG.E.U8 R16, desc[UR36][R4.64+0xe8] ;  /* 0x0000e82404107981 */ /* 0x000e24000c1e1100 */
[----:B0-----:R-:W-:-:S05]  /*c5b0*/  PRMT R3, R16, 0x8880, RZ ;  /* 0x0000888010037816 */ /* 0x001fca00000000ff */
[----:B------:R-:W-:-:S07]  /*c5c0*/  IMAD R2, R3, R18, RZ ;  /* 0x0000001203027224 */ /* 0x000fce00078e02ff */
.L_x_526:
[----:B------:R-:W-:Y:S05]  /*c5d0*/  BSYNC B1 ;  /* 0x0000000000017941 */ /* 0x000fea0003800000 */
.L_x_525:
[----:B0-----:R-:W-:Y:S01]  /*c5e0*/  @!P5 IMAD R3, R140, R17, R2 ;  /* 0x000000118c03d224 */ /* 0x001fe200078e0202 */
[----:B------:R-:W-:Y:S04]  /*c5f0*/  BSSY B1, `(.L_x_527) ;  /* 0x0000006000017945 */ /* 0x000fe80003800000 */
[----:B------:R0:W-:Y:S01]  /*c600*/  @!P5 STG.E.U8 desc[UR36][R6.64+0xe8], R3 ;  /* 0x0000e8030600d986 */ /* 0x0001e2000c101124 */
[----:B------:R-:W-:Y:S05]  /*c610*/  @P0 BRA `(.L_x_528) ;  /* 0x00000000000c0947 */ /* 0x000fea0003800000 */
[----:B------:R-:W0:Y:S02]  /*c620*/  LDG.E.U8 R16, desc[UR36][R4.64+0xe9] ;  /* 0x0000e92404107981 */ /* 0x000e24000c1e1100 */
[----:B0-----:R-:W-:-:S05]  /*c630*/  PRMT R3, R16, 0x8880, RZ ;  /* 0x0000888010037816 */ /* 0x001fca00000000ff */
[----:B------:R-:W-:-:S07]  /*c640*/  IMAD R2, R3, R18, RZ ;  /* 0x0000001203027224 */ /* 0x000fce00078e02ff */
.L_x_528:
[----:B------:R-:W-:Y:S05]  /*c650*/  BSYNC B1 ;  /* 0x0000000000017941 */ /* 0x000fea0003800000 */
.L_x_527:
        /* <DEDUP_REMOVED lines=11> */
.L_x_530:
[----:B------:R-:W-:Y:S05]  /*c710*/  BSYNC B1 ;  /* 0x0000000000017941 */ /* 0x000fea0003800000 */
.L_x_529:
[----:B0-----:R-:W-:Y:S01]  /*c720*/  @!P4 IMAD R3, R142, R17, R2 ;  /* 0x000000118e03c224 */ /* 0x001fe200078e0202 */
[----:B------:R-:W-:Y:S04]  /*c730*/  BSSY B1, `(.L_x_531) ;  /* 0x0000006000017945 */ /* 0x000fe80003800000 */
[----:B------:R0:W-:Y:S01]  /*c740*/  @!P4 STG.E.U8 desc[UR36][R8.64+0xe8], R3 ;  /* 0x0000e8030800c986 */ /* 0x0001e2000c101124 */
[----:B------:R-:W-:Y:S05]  /*c750*/  @P3 BRA `(.L_x_532) ;  /* 0x00000000000c3947 */ /* 0x000fea0003800000 */
[----:B------:R-:W0:Y:S02]  /*c760*/  LDG.E.U8 R16, desc[UR36][R22.64+0xe9] ;  /* 0x0000e92416107981 */ /* 0x000e24000c1e1100 */
[----:B0-----:R-:W-:-:S05]  /*c770*/  PRMT R3, R16, 0x8880, RZ ;  /* 0x0000888010037816 */ /* 0x001fca00000000ff */
[----:B------:R-:W-:-:S07]  /*c780*/  IMAD R2, R3, R18, RZ ;  /* 0x0000001203027224 */ /* 0x000fce00078e02ff */
.L_x_532:
[----:B------:R-:W-:Y:S05]  /*c790*/  BSYNC B1 ;  /* 0x0000000000017941 */ /* 0x000fea0003800000 */
.L_x_531:
[----:B------:R-:W-:Y:S01]  /*c7a0*/  @!P3 IMAD R143, R143, R17, R2 ;  /* 0x000000118f8fb224 */ /* 0x000fe200078e0202 */
[----:B------:R-:W-:Y:S04]  /*c7b0*/  BSSY B1, `(.L_x_533) ;  /* 0x0000006000017945 */ /* 0x000fe80003800000 */
[----:B------:R0:W-:Y:S01]  /*c7c0*/  @!P3 STG.E.U8 desc[UR36][R8.64+0xe9], R143 ;  /* 0x0000e98f0800b986 */ /* 0x0001e2000c101124 */
[----:B------:R-:W-:Y:S05]  /*c7d0*/  @P5 BRA `(.L_x_534) ;  /* 0x00000000000c5947 */ /* 0x000fea0003800000 */
[----:B------:R-:W0:Y:S02]  /*c7e0*/  LDG.E.U8 R16, desc[UR36][R4.64+0xf0] ;  /* 0x0000f02404107981 */ /* 0x000e24000c1e1100 */
[----:B0-----:R-:W-:-:S05]  /*c7f0*/  PRMT R3, R16, 0x8880, RZ ;  /* 0x0000888010037816 */ /* 0x001fca00000000ff */
[----:B------:R-:W-:-:S07]  /*c800*/  IMAD R2, R3, R18, RZ ;  /* 0x0000001203027224 */ /* 0x000fce00078e02ff */
.L_x_534:
[----:B------:R-:W-:Y:S05]  /*c810*/  BSYNC B1 ;  /* 0x0000000000017941 */ /* 0x000fea0003800000 */
.L_x_533:
[----:B0-----:R-:W-:Y:S01]  /*c820*/  @!P5 IMAD R3, R144, R17, R2 ;  /* 0x000000119003d224 */ /* 0x001fe200078e0202 */
[----:B------:R-:W-:Y:S04]  /*c830*/  BSSY B1, `(.L_x_535) ;  /* 0x0000006000017945 */ /* 0x000fe80003800000 */
[----:B------:R0:W-:Y:S01]  /*c840*/  @!P5 STG.E.U8 desc[UR36][R6.64+0xf0], R3 ;  /* 0x0000f0030600d986 */ /* 0x0001e2000c101124 */
[----:B------:R-:W-:Y:S05]  /*c850*/  @P0 BRA `(.L_x_536) ;  /* 0x00000000000c0947 */ /* 0x000fea0003800000 */
[----:B------:R-:W0:Y:S02]  /*c860*/  LDG.E.U8 R16, desc[UR36][R4.64+0xf1] ;  /* 0x0000f12404107981 */ /* 0x000e24000c1e1100 */
[----:B0-----:R-:W-:-:S05]  /*c870*/  PRMT R3, R16, 0x8880, RZ ;  /* 0x0000888010037816 */ /* 0x001fca00000000ff */
[----:B------:R-:W-:-:S07]  /*c880*/  IMAD R2, R3, R18, RZ ;  /* 0x0000001203027224 */ /* 0x000fce00078e02ff */
.L_x_536:
[----:B------:R-:W-:Y:S05]  /*c890*/  BSYNC B1 ;  /* 0x0000000000017941 */ /* 0x000fea0003800000 */
.L_x_535:
[C---:B------:R-:W-:Y:S01]  /*c8a0*/  ISETP.LT.OR P4, PT, R0.reuse, 0xf1, !P1 ;  /* 0x000000f10000780c */ /* 0x040fe20004f81670 */
[----:B------:R-:W-:Y:S01]  /*c8b0*/  @!P0 IMAD R145, R145, R17, R2 ;  /* 0x0000001191918224 */ /* 0x000fe200078e0202 */
[----:B------:R-:W-:Y:S01]  /*c8c0*/  BSSY B1, `(.L_x_537) ;  /* 0x000000a000017945 */ /* 0x000fe20003800000 */
[C---:B------:R-:W-:Y:S02]  /*c8d0*/  ISETP.LT.OR P3, PT, R0.reuse, 0xf2, !P1 ;  /* 0x000000f20000780c */ /* 0x040fe40004f61670 */
        /* <DEDUP_REMOVED lines=8> */
.L_x_538:
[----:B------:R-:W-:Y:S05]  /*c960*/  BSYNC B1 ;  /* 0x0000000000017941 */ /* 0x000fea0003800000 */
.L_x_537:
[----:B0-----:R-:W-:Y:S01]  /*c970*/  @!P4 IMAD R3, R146, R17, R2 ;  /* 0x000000119203c224 */ /* 0x001fe200078e0202 */
[----:B------:R-:W-:Y:S04]  /*c980*/  BSSY B1, `(.L_x_539) ;  /* 0x0000006000017945 */ /* 0x000fe80003800000 */
[----:B------:R0:W-:Y:S01]  /*c990*/  @!P4 STG.E.U8 desc[UR36][R8.64+0xf0], R3 ;  /* 0x0000f0030800c986 */ /* 0x0001e2000c101124 */
[----:B------:R-:W-:Y:S05]  /*c9a0*/  @P3 BRA `(.L_x_540) ;  /* 0x00000000000c3947 */ /* 0x000fea0003800000 */
[----:B------:R-:W0:Y:S02]  /*c9b0*/  LDG.E.U8 R16, desc[UR36][R22.64+0xf1] ;  /* 0x0000f12416107981 */ /* 0x000e24000c1e1100 */
[----:B0-----:R-:W-:-:S05]  /*c9c0*/  PRMT R3, R16, 0x8880, RZ ;  /* 0x0000888010037816 */ /* 0x001fca00000000ff */
[----:B------:R-:W-:-:S07]  /*c9d0*/  IMAD R2, R3, R18, RZ ;  /* 0x0000001203027224 */ /* 0x000fce00078e02ff */
.L_x_540:
[----:B------:R-:W-:Y:S05]  /*c9e0*/  BSYNC B1 ;  /* 0x0000000000017941 */ /* 0x000fea0003800000 */
.L_x_539:
[----:B------:R-:W-:Y:S01]  /*c9f0*/  @!P3 IMAD R147, R147, R17, R2 ;  /* 0x000000119393b224 */ /* 0x000fe200078e0202 */
[----:B------:R-:W-:Y:S04]  /*ca00*/  BSSY B1, `(.L_x_541) ;  /* 0x0000006000017945 */ /* 0x000fe80003800000 */
[----:B------:R0:W-:Y:S01]  /*ca10*/  @!P3 STG.E.U8 desc[UR36][R8.64+0xf1], R147 ;  /* 0x0000f1930800b986 */ /* 0x0001e2000c101124 */
[----:B------:R-:W-:Y:S05]  /*ca20*/  @P0 BRA `(.L_x_542) ;  /* 0x00000000000c0947 */ /* 0x000fea0003800000 */
[----:B------:R-:W0:Y:S02]  /*ca30*/  LDG.E.U8 R16, desc[UR36][R4.64+0xf8] ;  /* 0x0000f82404107981 */ /* 0x000e24000c1e1100 */
[----:B0-----:R-:W-:-:S05]  /*ca40*/  PRMT R3, R16, 0x8880, RZ ;  /* 0x0000888010037816 */ /* 0x001fca00000000ff */
[----:B------:R-:W-:-:S07]  /*ca50*/  IMAD R2, R3, R18, RZ ;  /* 0x0000001203027224 */ /* 0x000fce00078e02ff */
.L_x_542:
[----:B------:R-:W-:Y:S05]  /*ca60*/  BSYNC B1 ;  /* 0x0000000000017941 */ /* 0x000fea0003800000 */
.L_x_541:
[----:B0-----:R-:W-:Y:S01]  /*ca70*/  @!P0 IMAD R3, R148, R17, R2 ;  /* 0x0000001194038224 */ /* 0x001fe200078e0202 */
[----:B------:R-:W-:Y:S04]  /*ca80*/  BSSY B1, `(.L_x_543) ;  /* 0x0000006000017945 */ /* 0x000fe80003800000 */
[----:B------:R0:W-:Y:S01]  /*ca90*/  @!P0 STG.E.U8 desc[UR36][R6.64+0xf8], R3 ;  /* 0x0000f80306008986 */ /* 0x0001e2000c101124 */
[----:B------:R-:W-:Y:S05]  /*caa0*/  @P2 BRA `(.L_x_544) ;  /* 0x00000000000c2947 */ /* 0x000fea0003800000 */
[----:B------:R-:W0:Y:S02]  /*cab0*/  LDG.E.U8 R16, desc[UR36][R4.64+0xf9] ;  /* 0x0000f92404107981 */ /* 0x000e24000c1e1100 */
[----:B0-----:R-:W-:-:S05]  /*cac0*/  PRMT R3, R16, 0x8880, RZ ;  /* 0x0000888010037816 */ /* 0x001fca00000000ff */
[----:B------:R-:W-:-:S07]  /*cad0*/  IMAD R2, R3, R18, RZ ;  /* 0x0000001203027224 */ /* 0x000fce00078e02ff */
.L_x_544:
[----:B------:R-:W-:Y:S05]  /*cae0*/  BSYNC B1 ;  /* 0x0000000000017941 */ /* 0x000fea0003800000 */
.L_x_543:
[----:B------:R-:W-:Y:S01]  /*caf0*/  @!P2 IMAD R149, R149, R17, R2 ;  /* 0x000000119595a224 */ /* 0x000fe200078e0202 */
[----:B------:R-:W-:Y:S04]  /*cb00*/  BSSY B1, `(.L_x_545) ;  /* 0x0000006000017945 */ /* 0x000fe80003800000 */
[----:B------:R0:W-:Y:S01]  /*cb10*/  @!P2 STG.E.U8 desc[UR36][R6.64+0xf9], R149 ;  /* 0x0000f9950600a986 */ /* 0x0001e2000c101124 */
[----:B------:R-:W-:Y:S05]  /*cb20*/  @P5 BRA `(.L_x_546) ;  /* 0x00000000000c5947 */ /* 0x000fea0003800000 */
[----:B------:R-:W0:Y:S02]  /*cb30*/  LDG.E.U8 R16, desc[UR36][R22.64+0xf8] ;  /* 0x0000f82416107981 */ /* 0x000e24000c1e1100 */
[----:B0-----:R-:W-:-:S05]  /*cb40*/  PRMT R3, R16, 0x8880, RZ ;  /* 0x0000888010037816 */ /* 0x001fca00000000ff */
[----:B------:R-:W-:-:S07]  /*cb50*/  IMAD R2, R3, R18, RZ ;  /* 0x0000001203027224 */ /* 0x000fce00078e02ff */
.L_x_546:
[----:B------:R-:W-:Y:S05]  /*cb60*/  BSYNC B1 ;  /* 0x0000000000017941 */ /* 0x000fea0003800000 */
.L_x_545:
[----:B0-----:R-:W-:Y:S01]  /*cb70*/  @!P5 IMAD R3, R150, R17, R2 ;  /* 0x000000119603d224 */ /* 0x001fe200078e0202 */
[----:B------:R-:W-:Y:S01]  /*cb80*/  ISETP.LT.OR P1, PT, R0, 0xfa, !P1 ;  /* 0x000000fa0000780c */ /* 0x000fe20004f21670 */
[----:B------:R-:W-:Y:S03]  /*cb90*/  BSSY B1, `(.L_x_547) ;  /* 0x0000006000017945 */ /* 0x000fe60003800000 */
[----:B------:R0:W-:Y:S09]  /*cba0*/  @!P5 STG.E.U8 desc[UR36][R8.64+0xf8], R3 ;  /* 0x0000f8030800d986 */ /* 0x0001f2000c101124 */
[----:B------:R-:W-:Y:S05]  /*cbb0*/  @P1 BRA `(.L_x_548) ;  /* 0x00000000000c1947 */ /* 0x000fea0003800000 */
[----:B------:R-:W0:Y:S02]  /*cbc0*/  LDG.E.U8 R16, desc[UR36][R22.64+0xf9] ;  /* 0x0000f92416107981 */ /* 0x000e24000c1e1100 */
[----:B0-----:R-:W-:-:S05]  /*cbd0*/  PRMT R3, R16, 0x8880, RZ ;  /* 0x0000888010037816 */ /* 0x001fca00000000ff */
[----:B------:R-:W-:-:S07]  /*cbe0*/  IMAD R2, R3, R18, RZ ;  /* 0x0000001203027224 */ /* 0x000fce00078e02ff */
.L_x_548:
[----:B------:R-:W-:Y:S05]  /*cbf0*/  BSYNC B1 ;  /* 0x0000000000017941 */ /* 0x000fea0003800000 */
.L_x_547:
[----:B------:R-:W-:Y:S01]  /*cc00*/  IMAD R151, R151, R17, R2 ;  /* 0x0000001197977224 */ /* 0x000fe200078e0202 */
[----:B------:R-:W-:Y:S06]  /*cc10*/  @P1 BRA `(.L_x_549) ;  /* 0x0000003800181947 */ /* 0x000fec0003800000 */
[----:B------:R0:W-:Y:S01]  /*cc20*/  STG.E.U8 desc[UR36][R8.64+0xf9], R151 ;  /* 0x0000f99708007986 */ /* 0x0001e2000c101124 */
[----:B------:R-:W-:Y:S05]  /*cc30*/  BRA `(.L_x_549) ;  /* 0x0000003800107947 */ /* 0x000fea0003800000 */
.L_x_36:
[----:B------:R-:W2:Y:S04]  /*cc40*/  LDL.LU R2, [R1] ;  /* 0x0000000001027983 */ /* 0x000ea80000300800 */
[----:B------:R-:W3:Y:S04]  /*cc50*/  LDL.LU R3, [R1+0x14] ;  /* 0x0000140001037983 */ /* 0x000ee80000300800 */
[----:B------:R-:W4:Y:S04]  /*cc60*/  LDL.LU R13, [R1+0x94] ;  /* 0x00009400010d7983 */ /* 0x000f280000300800 */
[----:B------:R-:W5:Y:S04]  /*cc70*/  LDL.LU R15, [R1+0x98] ;  /* 0x00009800010f7983 */ /* 0x000f680000300800 */
        /* <DEDUP_REMOVED lines=61> */
[----:B------:R-:W5:Y:S01]  /*d050*/  LDL.LU R176, [R1+0x194] ;  /* 0x0001940001b07983 */ /* 0x000f620000300800 */
[----:B------:R-:W-:-:S03]  /*d060*/  ISETP.GE.AND P2, PT, R154, 0x1, PT ;  /* 0x000000019a00780c */ /* 0x000fc60003f46270 */
[----:B------:R-:W5:Y:S04]  /*d070*/  LDL.LU R175, [R1+0x198] ;  /* 0x0001980001af7983 */ /* 0x000f680000300800 */
[----:B------:R-:W5:Y:S04]  /*d080*/  LDL.LU R174, [R1+0x19c] ;  /* 0x00019c0001ae7983 */ /* 0x000f680000300800 */
[----:B------:R-:W5:Y:S04]  /*d090*/  LDL.LU R173, [R1+0x1a0] ;  /* 0x0001a00001ad7983 */ /* 0x000f680000300800 */
[----:B------:R-:W5:Y:S01]  /*d0a0*/  LDL.LU R172, [R1+0x1a4] ;  /* 0x0001a40001ac7983 */ /* 0x000f620000300800 */
[----:B------:R-:W-:-:S03]  /*d0b0*/  ISETP.LT.OR P0, PT, R0, 0x1, !P2 ;  /* 0x000000010000780c */ /* 0x000fc60005701670 */
        /* <DEDUP_REMOVED lines=13> */
[----:B--2---:R-:W-:-:S03]  /*d190*/  @!P0 IMAD R2, R2, R17, RZ ;  /* 0x0000001102028224 */ /* 0x004fc600078e02ff */
[----:B------:R-:W2:Y:S04]  /*d1a0*/  LDL.LU R158, [R1+0x1dc] ;  /* 0x0001dc00019e7983 */ /* 0x000ea80000300800 */
        /* <DEDUP_REMOVED lines=8> */
[----:B------:R0:W-:Y:S04]  /*d230*/  @!P0 STG.E.U8 desc[UR36][R4.64], R2 ;  /* 0x0000000204008986 */ /* 0x0001e8000c101124 */
[----:B0-----:R-:W3:Y:S01]  /*d240*/  LDL.LU R2, [R1+0x4] ;  /* 0x0000040001027983 */ /* 0x001ee20000300800 */
[----:B------:R-:W-:-:S02]  /*d250*/  ISETP.LT.OR P0, PT, R0, 0x2, !P2 ;  /* 0x000000020000780c */ /* 0x000fc40005701670 */
[----:B------:R-:W-:-:S11]  /*d260*/  ISETP.GE.AND P1, PT, R154, 0x9, PT ;  /* 0x000000099a00780c */ /* 0x000fd60003f26270 */
[----:B---3--:R-:W-:-:S05]  /*d270*/  @!P0 IMAD R2, R2, R17, RZ ;  /* 0x0000001102028224 */ /* 0x008fca00078e02ff */
[----:B------:R0:W-:Y:S04]  /*d280*/  @!P0 STG.E.U8 desc[UR36][R4.64+0x1], R2 ;  /* 0x0000010204008986 */ /* 0x0001e8000c101124 */
[----:B0-----:R-:W3:Y:S01]  /*d290*/  LDL.LU R2, [R1+0x8] ;  /* 0x0000080001027983 */ /* 0x001ee20000300800 */
[----:B------:R-:W-:-:S13]  /*d2a0*/  ISETP.LT.OR P0, PT, R0, 0x1, !P1 ;  /* 0x000000010000780c */ /* 0x000fda0004f01670 */
[----:B---3--:R-:W-:-:S05]  /*d2b0*/  @!P0 IMAD R2, R2, R17, RZ ;  /* 0x0000001102028224 */ /* 0x008fca00078e02ff */
[----:B------:R0:W-:Y:S04]  /*d2c0*/  @!P0 STG.E.U8 desc[UR36][R10.64], R2 ;  /* 0x000000020a008986 */ /* 0x0001e8000c101124 */
[----:B0-----:R-:W3:Y:S01]  /*d2d0*/  LDL.LU R2, [R1+0xc] ;  /* 0x00000c0001027983 */ /* 0x001ee20000300800 */
[C---:B------:R-:W-:Y:S02]  /*d2e0*/  ISETP.LT.OR P0, PT, R0.reuse, 0x2, !P1 ;  /* 0x000000020000780c */ /* 0x040fe40004f01670 */
[C---:B------:R-:W-:Y:S02]  /*d2f0*/  ISETP.LT.OR P4, PT, R0.reuse, 0x9, !P2 ;  /* 0x000000090000780c */ /* 0x040fe40005781670 */
[C---:B------:R-:W-:Y:S02]  /*d300*/  ISETP.LT.OR P3, PT, R0.reuse, 0xa, !P2 ;  /* 0x0000000a0000780c */ /* 0x040fe40005761670 */
[----:B------:R-:W-:-:S07]  /*d310*/  ISETP.LT.OR P5, PT, R0, 0x9, !P1 ;  /* 0x000000090000780c */ /* 0x000fce0004fa1670 */
[----:B---3--:R-:W-:-:S05]  /*d320*/  @!P0 IMAD R2, R2, R17, RZ ;  /* 0x0000001102028224 */ /* 0x008fca00078e02ff */
[----:B------:R0:W-:Y:S04]  /*d330*/  @!P0 STG.E.U8 desc[UR36][R10.64+0x1], R2 ;  /* 0x000001020a008986 */ /* 0x0001e8000c101124 */
[----:B0-----:R-:W3:Y:S01]  /*d340*/  LDL.LU R2, [R1+0x10] ;  /* 0x0000100001027983 */ /* 0x001ee20000300800 */
[-C--:B------:R-:W-:Y:S01]  /*d350*/  @!P3 IMAD R3, R3, R17.reuse, RZ ;  /* 0x000000110303b224 */ /* 0x080fe200078e02ff */
[----:B------:R-:W-:Y:S01]  /*d360*/  ISETP.LT.OR P0, PT, R0, 0xa, !P1 ;  /* 0x0000000a0000780c */ /* 0x000fe20004f01670 */
[----:B---3--:R-:W-:-:S05]  /*d370*/  @!P4 IMAD R2, R2, R17, RZ ;  /* 0x000000110202c224 */ /* 0x008fca00078e02ff */
[----:B------:R0:W-:Y:S04]  /*d380*/  @!P4 STG.E.U8 desc[UR36][R4.64+0x8], R2 ;  /* 0x000008020400c986 */ /* 0x0001e8000c101124 */
[----:B0-----:R-:W3:Y:S01]  /*d390*/  LDL.LU R2, [R1+0x18] ;  /* 0x0000180001027983 */ /* 0x001ee20000300800 */
[----:B------:R-:W-:-:S03]  /*d3a0*/  ISETP.LT.OR P4, PT, R0, 0x11, !P2 ;  /* 0x000000110000780c */ /* 0x000fc60005781670 */
[----:B------:R0:W-:Y:S04]  /*d3b0*/  @!P3 STG.E.U8 desc[UR36][R4.64+0x9], R3 ;  /* 0x000009030400b986 */ /* 0x0001e8000c101124 */
[----:B0-----:R-:W4:Y:S01]  /*d3c0*/  LDL.LU R3, [R1+0x24] ;  /* 0x0000240001037983 */ /* 0x001f220000300800 */
[----:B---3--:R-:W-:-:S05]  /*d3d0*/  @!P5 IMAD R2, R2, R17, RZ ;  /* 0x000000110202d224 */ /* 0x008fca00078e02ff */
[----:B------:R0:W-:Y:S04]  /*d3e0*/  @!P5 STG.E.U8 desc[UR36][R10.64+0x8], R2 ;  /* 0x000008020a00d986 */ /* 0x0001e8000c101124 */
[----:B0-----:R-:W3:Y:S02]  /*d3f0*/  LDL.LU R2, [R1+0x1c] ;  /* 0x00001c0001027983 */ /* 0x001ee40000300800 */
[----:B---3--:R-:W-:-:S05]  /*d400*/  @!P0 IMAD R2, R2, R17, RZ ;  /* 0x0000001102028224 */ /* 0x008fca00078e02ff */
[----:B------:R0:W-:Y:S04]  /*d410*/  @!P0 STG.E.U8 desc[UR36][R10.64+0x9], R2 ;  /* 0x000009020a008986 */ /* 0x0001e8000c101124 */
[----:B0-----:R-:W3:Y:S01]  /*d420*/  LDL.LU R2, [R1+0x20] ;  /* 0x0000200001027983 */ /* 0x001ee20000300800 */
[C---:B------:R-:W-:Y:S02]  /*d430*/  ISETP.LT.OR P3, PT, R0.reuse, 0x12, !P2 ;  /* 0x000000120000780c */ /* 0x040fe40005761670 */
[----:B------:R-:W-:Y:S01]  /*d440*/  ISETP.LT.OR P5, PT, R0, 0x11, !P1 ;  /* 0x000000110000780c */ /* 0x000fe20004fa1670 */
[----:B---3--:R-:W-:-:S05]  /*d450*/  @!P4 IMAD R2, R2, R17, RZ ;  /* 0x000000110202c224 */ /* 0x008fca00078e02ff */
[----:B------:R0:W-:Y:S04]  /*d460*/  @!P4 STG.E.U8 desc[UR36][R4.64+0x10], R2 ;  /* 0x000010020400c986 */ /* 0x0001e8000c101124 */
[----:B0-----:R-:W3:Y:S01]  /*d470*/  LDL.LU R2, [R1+0x28] ;  /* 0x0000280001027983 */ /* 0x001ee20000300800 */
[----:B----4-:R-:W-:-:S05]  /*d480*/  @!P3 IMAD R3, R3, R17, RZ ;  /* 0x000000110303b224 */ /* 0x010fca00078e02ff */
[----:B------:R0:W-:Y:S04]  /*d490*/  @!P3 STG.E.U8 desc[UR36][R4.64+0x11], R3 ;  /* 0x000011030400b986 */ /* 0x0001e8000c101124 */
[----:B0-----:R-:W4:Y:S01]  /*d4a0*/  LDL.LU R3, [R1+0x34] ;  /* 0x0000340001037983 */ /* 0x001f220000300800 */
[----:B---3--:R-:W-:-:S05]  /*d4b0*/  @!P5 IMAD R2, R2, R17, RZ ;  /* 0x000000110202d224 */ /* 0x008fca00078e02ff */
[----:B------:R0:W-:Y:S04]  /*d4c0*/  @!P5 STG.E.U8 desc[UR36][R10.64+0x10], R2 ;  /* 0x000010020a00d986 */ /* 0x0001e8000c101124 */
[----:B0-----:R-:W3:Y:S01]  /*d4d0*/  LDL.LU R2, [R1+0x2c] ;  /* 0x00002c0001027983 */ /* 0x001ee20000300800 */
[C---:B------:R-:W-:Y:S02]  /*d4e0*/  ISETP.LT.OR P0, PT, R0.reuse, 0x12, !P1 ;  /* 0x000000120000780c */ /* 0x040fe40004f01670 */
[----:B------:R-:W-:-:S11]  /*d4f0*/  ISETP.LT.OR P4, PT, R0, 0x19, !P2 ;  /* 0x000000190000780c */ /* 0x000fd60005781670 */
        /* <DEDUP_REMOVED lines=35> */
[----:B------:R-:W-:-:S13]  /*d730*/  ISETP.LT.OR P5, PT, R0, 0x2a, !P2 ;  /* 0x0000002a0000780c */ /* 0x000fda00057a1670 */
[----:B----4-:R-:W-:-:S05]  /*d740*/  @!P5 IMAD R3, R3, R17, RZ ;  /* 0x000000110303d224 */ /* 0x010fca00078e02ff */
[----:B------:R-:W-:Y:S01]  /*d750*/  @!P5 STG.E.U8 desc[UR36][R4.64+0x29], R3 ;  /* 0x000029030400d986 */ /* 0x000fe2000c101124 */
[----:B---3--:R-:W-:-:S05]  /*d760*/  @!P4 IMAD R2, R2, R17, RZ ;  /* 0x000000110202c224 */ /* 0x008fca00078e02ff */
[----:B------:R0:W-:Y:S04]  /*d770*/  @!P4 STG.E.U8 desc[UR36][R4.64+0x28], R2 ;  /* 0x000028020400c986 */ /* 0x0001e8000c101124 */
[----:B0-----:R-:W3:Y:S04]  /*d780*/  LDL.LU R2, [R1+0x58] ;  /* 0x0000580001027983 */ /* 0x001ee80000300800 */
[----:B------:R-:W4:Y:S01]  /*d790*/  LDL.LU R3, [R1+0x5c] ;  /* 0x00005c0001037983 */ /* 0x000f220000300800 */
[C---:B------:R-:W-:Y:S02]  /*d7a0*/  ISETP.LT.OR P0, PT, R0.reuse, 0x29, !P1 ;  /* 0x000000290000780c */ /* 0x040fe40004f01670 */
[----:B------:R-:W-:-:S11]  /*d7b0*/  ISETP.LT.OR P3, PT, R0, 0x2a, !P1 ;  /* 0x0000002a0000780c */ /* 0x000fd60004f61670 */
[----:B---3--:R-:W-:-:S05]  /*d7c0*/  @!P0 IMAD R2, R2, R17, RZ ;  /* 0x0000001102028224 */ /* 0x008fca00078e02ff */
[----:B------:R0:W-:Y:S04]  /*d7d0*/  @!P0 STG.E.U8 desc[UR36][R10.64+0x28], R2 ;  /* 0x000028020a008986 */ /* 0x0001e8000c101124 */
[----:B0-----:R-:W3:Y:S01]  /*d7e0*/  LDL.LU R2, [R1+0x60] ;  /* 0x0000600001027983 */ /* 0x001ee20000300800 */
[----:B----4-:R-:W-:-:S05]  /*d7f0*/  @!P3 IMAD R3, R3, R17, RZ ;  /* 0x000000110303b224 */ /* 0x010fca00078e02ff */
[----:B------:R0:W-:Y:S04]  /*d800*/  @!P3 STG.E.U8 desc[UR36][R10.64+0x29], R3 ;  /* 0x000029030a00b986 */ /* 0x0001e8000c101124 */
[----:B0-----:R-:W4:Y:S01]  /*d810*/  LDL.LU R3, [R1+0x64] ;  /* 0x0000640001037983 */ /* 0x001f220000300800 */
        /* <DEDUP_REMOVED lines=49> */
[C---:B------:R-:W-:Y:S02]  /*db30*/  ISETP.LT.OR P5, PT, R0.reuse, 0x4a, !P2 ;  /* 0x0000004a0000780c */ /* 0x040fe400057a1670 */
[C---:B------:R-:W-:Y:S02]  /*db40*/  ISETP.LT.OR P0, PT, R0.reuse, 0x49, !P1 ;  /* 0x000000490000780c */ /* 0x040fe40004f01670 */
[----:B------:R-:W-:-:S09]  /*db50*/  ISETP.LT.OR P3, PT, R0, 0x4a, !P1 ;  /* 0x0000004a0000780c */ /* 0x000fd20004f61670 */
[-C--:B------:R-:W-:Y:S02]  /*db60*/  @!P5 IMAD R13, R13, R17.reuse, RZ ;  /* 0x000000110d0dd224 */ /* 0x080fe400078e02ff */
[-C--:B-----5:R-:W-:Y:S02]  /*db70*/  @!P0 IMAD R15, R15, R17.reuse, RZ ;  /* 0x000000110f0f8224 */ /* 0x0a0fe400078e02ff */
[----:B------:R-:W-:Y:S01]  /*db80*/  @!P3 IMAD R21, R21, R17, RZ ;  /* 0x000000111515b224 */ /* 0x000fe200078e02ff */
[----:B------:R0:W-:Y:S01]  /*db90*/  @!P5 STG.E.U8 desc[UR36][R4.64+0x49], R13 ;  /* 0x0000490d0400d986 */ /* 0x0001e2000c101124 */
[----:B------:R-:W-:-:S13]  /*dba0*/  ISETP.LT.OR P5, PT, R0, 0x52, !P2 ;  /* 0x000000520000780c */ /* 0x000fda00057a1670 */
[-C--:B------:R-:W-:Y:S02]  /*dbb0*/  @!P5 IMAD R23, R23, R17.reuse, RZ ;  /* 0x000000111717d224 */ /* 0x080fe400078e02ff */
[----:B---3--:R-:W-:-:S05]  /*dbc0*/  @!P4 IMAD R2, R2, R17, RZ ;  /* 0x000000110202c224 */ /* 0x008fca00078e02ff */
[----:B------:R-:W-:Y:S01]  /*dbd0*/  @!P4 STG.E.U8 desc[UR36][R4.64+0x48], R2 ;  /* 0x000048020400c986 */ /* 0x000fe2000c101124 */
[----:B------:R-:W-:-:S03]  /*dbe0*/  ISETP.LT.OR P4, PT, R0, 0x51, !P2 ;  /* 0x000000510000780c */ /* 0x000fc60005781670 */
[----:B------:R1:W-:Y:S01]  /*dbf0*/  @!P0 STG.E.U8 desc[UR36][R10.64+0x48], R15 ;  /* 0x0000480f0a008986 */ /* 0x0003e2000c101124 */
[----:B------:R-:W-:-:S03]  /*dc00*/  ISETP.LT.OR P0, PT, R0, 0x51, !P1 ;  /* 0x000000510000780c */ /* 0x000fc60004f01670 */
[----:B------:R3:W-:Y:S01]  /*dc10*/  @!P3 STG.E.U8 desc[UR36][R10.64+0x49], R21 ;  /* 0x000049150a00b986 */ /* 0x0007e2000c101124 */
[----:B------:R-:W-:-:S05]  /*dc20*/  ISETP.LT.OR P3, PT, R0, 0x52, !P1 ;  /* 0x000000520000780c */ /* 0x000fca0004f61670 */
[----:B----4-:R-:W-:-:S05]  /*dc30*/  @!P4 IMAD R3, R3, R17, RZ ;  /* 0x000000110303c224 */ /* 0x010fca00078e02ff */
[----:B------:R4:W-:Y:S01]  /*dc40*/  @!P4 STG.E.U8 desc[UR36][R4.64+0x50], R3 ;  /* 0x000050030400c986 */ /* 0x0009e2000c101124 */
[----:B------:R-:W-:Y:S01]  /*dc50*/  ISETP.LT.OR P4, PT, R0, 0x59, !P2 ;  /* 0x000000590000780c */ /* 0x000fe20005781670 */
[-C--:B0-----:R-:W-:Y:S02]  /*dc60*/  @!P0 IMAD R13, R235, R17.reuse, RZ ;  /* 0x00000011eb0d8224 */ /* 0x081fe400078e02ff */
[----:B------:R0:W-:Y:S01]  /*dc70*/  @!P5 STG.E.U8 desc[UR36][R4.64+0x51], R23 ;  /* 0x000051170400d986 */ /* 0x0001e2000c101124 */
[----:B-1----:R-:W-:Y:S01]  /*dc80*/  @!P3 IMAD R15, R234, R17, RZ ;  /* 0x00000011ea0fb224 */ /* 0x002fe200078e02ff */
[C---:B------:R-:W-:Y:S02]  /*dc90*/  ISETP.LT.OR P5, PT, R0.reuse, 0x5a, !P2 ;  /* 0x0000005a0000780c */ /* 0x040fe400057a1670 */
[----:B------:R1:W-:Y:S01]  /*dca0*/  @!P0 STG.E.U8 desc[UR36][R10.64+0x50], R13 ;  /* 0x0000500d0a008986 */ /* 0x0003e2000c101124 */
[----:B------:R-:W-:-:S05]  /*dcb0*/  ISETP.LT.OR P0, PT, R0, 0x59, !P1 ;  /* 0x000000590000780c */ /* 0x000fca0004f01670 */
[----:B---3--:R-:W-:Y:S01]  /*dcc0*/  @!P4 IMAD R21, R233, R17, RZ ;  /* 0x00000011e915c224 */ /* 0x008fe200078e02ff */
[----:B------:R3:W-:Y:S01]  /*dcd0*/  @!P3 STG.E.U8 desc[UR36][R10.64+0x51], R15 ;  /* 0x0000510f0a00b986 */ /* 0x0007e2000c101124 */
[----:B------:R-:W-:-:S03]  /*dce0*/  ISETP.LT.OR P3, PT, R0, 0x5a, !P1 ;  /* 0x0000005a0000780c */ /* 0x000fc60004f61670 */
[----:B------:R5:W-:Y:S01]  /*dcf0*/  @!P4 STG.E.U8 desc[UR36][R4.64+0x58], R21 ;  /* 0x000058150400c986 */ /* 0x000be2000c101124 */
[----:B------:R-:W-:Y:S01]  /*dd00*/  ISETP.LT.OR P4, PT, R0, 0x61, !P2 ;  /* 0x000000610000780c */ /* 0x000fe20005781670 */
[-C--:B----4-:R-:W-:Y:S02]  /*dd10*/  @!P5 IMAD R3, R232, R17.reuse, RZ ;  /* 0x00000011e803d224 */ /* 0x090fe400078e02ff */
[----:B0-----:R-:W-:-:S03]  /*dd20*/  @!P0 IMAD R23, R231, R17, RZ ;  /* 0x00000011e7178224 */ /* 0x001fc600078e02ff */
[----:B------:R0:W-:Y:S01]  /*dd30*/  @!P5 STG.E.U8 desc[UR36][R4.64+0x59], R3 ;  /* 0x000059030400d986 */ /* 0x0001e2000c101124 */
[----:B------:R-:W-:Y:S02]  /*dd40*/  ISETP.LT.OR P5, PT, R0, 0x62, !P2 ;  /* 0x000000620000780c */ /* 0x000fe400057a1670 */
[-C--:B-1----:R-:W-:Y:S01]  /*dd50*/  @!P3 IMAD R13, R230, R17.reuse, RZ ;  /* 0x00000011e60db224 */ /* 0x082fe200078e02ff */
[----:B------:R1:W-:Y:S01]  /*dd60*/  @!P0 STG.E.U8 desc[UR36][R10.64+0x58], R23 ;  /* 0x000058170a008986 */ /* 0x0003e2000c101124 */
[C---:B------:R-:W-:Y:S02]  /*dd70*/  ISETP.LT.OR P0, PT, R0.reuse, 0x61, !P1 ;  /* 0x000000610000780c */ /* 0x040fe40004f01670 */
[----:B---3--:R-:W-:Y:S01]  /*dd80*/  @!P4 IMAD R15, R229, R17, RZ ;  /* 0x00000011e50fc224 */ /* 0x008fe200078e02ff */
[----:B------:R3:W-:Y:S01]  /*dd90*/  @!P3 STG.E.U8 desc[UR36][R10.64+0x59], R13 ;  /* 0x0000590d0a00b986 */ /* 0x0007e2000c101124 */
[----:B------:R-:W-:-:S03]  /*dda0*/  ISETP.LT.OR P3, PT, R0, 0x62, !P1 ;  /* 0x000000620000780c */ /* 0x000fc60004f61670 */
[----:B------:R4:W-:Y:S01]  /*ddb0*/  @!P4 STG.E.U8 desc[UR36][R4.64+0x60], R15 ;  /* 0x0000600f0400c986 */ /* 0x0009e2000c101124 */
[----:B------:R-:W-:Y:S01]  /*ddc0*/  ISETP.LT.OR P4, PT, R0, 0x69, !P2 ;  /* 0x000000690000780c */ /* 0x000fe20005781670 */
[----:B-----5:R-:W-:-:S04]  /*ddd0*/  @!P5 IMAD R21, R228, R17, RZ ;  /* 0x00000011e415d224 */ /* 0x020fc800078e02ff */
[-C--:B0-----:R-:W-:Y:S01]  /*dde0*/  @!P0 IMAD R3, R227, R17.reuse, RZ ;  /* 0x00000011e3038224 */ /* 0x081fe200078e02ff */
        /* <DEDUP_REMOVED lines=10> */
[----:B----4-:R-:W-:-:S04]  /*de90*/  @!P5 IMAD R15, R224, R17, RZ ;  /* 0x00000011e00fd224 */ /* 0x010fc800078e02ff */
        /* <DEDUP_REMOVED lines=195> */
[-C--:B--2---:R-:W-:Y:S01]  /*ead0*/  @!P3 IMAD R21, R158, R17.reuse, RZ ;  /* 0x000000119e15b224 */ /* 0x084fe200078e02ff */
[----:B------:R2:W-:Y:S01]  /*eae0*/  @!P0 STG.E.U8 desc[UR36][R10.64+0xe8], R15 ;  /* 0x0000e80f0a008986 */ /* 0x0005e2000c101124 */
[C---:B------:R-:W-:Y:S02]  /*eaf0*/  ISETP.LT.OR P0, PT, R0.reuse, 0xf1, !P1 ;  /* 0x000000f10000780c */ /* 0x040fe40004f01670 */
[----:B-1----:R-:W-:Y:S01]  /*eb00*/  @!P4 IMAD R3, R157, R17, RZ ;  /* 0x000000119d03c224 */ /* 0x002fe200078e02ff */
[----:B------:R1:W-:Y:S01]  /*eb10*/  @!P3 STG.E.U8 desc[UR36][R10.64+0xe9], R21 ;  /* 0x0000e9150a00b986 */ /* 0x0003e2000c101124 */
[----:B------:R-:W-:-:S03]  /*eb20*/  ISETP.LT.OR P3, PT, R0, 0xf2, !P1 ;  /* 0x000000f20000780c */ /* 0x000fc60004f61670 */
[----:B------:R4:W-:Y:S01]  /*eb30*/  @!P4 STG.E.U8 desc[UR36][R4.64+0xf0], R3 ;  /* 0x0000f0030400c986 */ /* 0x0009e2000c101124 */
[----:B------:R-:W-:Y:S01]  /*eb40*/  ISETP.LT.OR P4, PT, R0, 0xf9, !P2 ;  /* 0x000000f90000780c */ /* 0x000fe20005781670 */
[----:B---3--:R-:W-:-:S04]  /*eb50*/  @!P5 IMAD R23, R156, R17, RZ ;  /* 0x000000119c17d224 */ /* 0x008fc800078e02ff */
[-C--:B0-----:R-:W-:Y:S01]  /*eb60*/  @!P0 IMAD R13, R153, R17.reuse, RZ ;  /* 0x00000011990d8224 */ /* 0x081fe200078e02ff */
[----:B------:R0:W-:Y:S01]  /*eb70*/  @!P5 STG.E.U8 desc[UR36][R4.64+0xf1], R23 ;  /* 0x0000f1170400d986 */ /* 0x0001e2000c101124 */
[----:B------:R-:W-:Y:S02]  /*eb80*/  ISETP.LT.OR P2, PT, R0, 0xfa, !P2 ;  /* 0x000000fa0000780c */ /* 0x000fe40005741670 */
[-C--:B--2---:R-:W-:Y:S01]  /*eb90*/  @!P3 IMAD R15, R152, R17.reuse, RZ ;  /* 0x00000011980fb224 */ /* 0x084fe200078e02ff */
[----:B------:R2:W-:Y:S01]  /*eba0*/  @!P0 STG.E.U8 desc[UR36][R10.64+0xf0], R13 ;  /* 0x0000f00d0a008986 */ /* 0x0005e2000c101124 */
[----:B------:R-:W-:Y:S02]  /*ebb0*/  ISETP.GE.AND P0, PT, R154, 0x81, PT ;  /* 0x000000819a00780c */ /* 0x000fe40003f06270 */
[----:B-1----:R-:W-:Y:S01]  /*ebc0*/  @!P4 IMAD R21, R22, R17, RZ ;  /* 0x000000111615c224 */ /* 0x002fe200078e02ff */
[C---:B------:R-:W-:Y:S01]  /*ebd0*/  ISETP.LT.OR P5, PT, R0.reuse, 0xf9, !P1 ;  /* 0x000000f90000780c */ /* 0x040fe20004fa1670 */
[----:B------:R1:W-:Y:S01]  /*ebe0*/  @!P3 STG.E.U8 desc[UR36][R10.64+0xf1], R15 ;  /* 0x0000f10f0a00b986 */ /* 0x0003e2000c101124 */
[----:B------:R-:W-:-:S02]  /*ebf0*/  ISETP.LT.OR P1, PT, R0, 0xfa, !P1 ;  /* 0x000000fa0000780c */ /* 0x000fc40004f21670 */
[C---:B------:R-:W-:Y:S01]  /*ec00*/  ISETP.LT.OR P3, PT, R0.reuse, 0x1, !P0 ;  /* 0x000000010000780c */ /* 0x040fe20004761670 */
[----:B------:R-:W-:Y:S01]  /*ec10*/  @!P4 STG.E.U8 desc[UR36][R4.64+0xf8], R21 ;  /* 0x0000f8150400c986 */ /* 0x000fe2000c101124 */
[----:B------:R-:W-:Y:S01]  /*ec20*/  ISETP.LT.OR P4, PT, R0, 0x2, !P0 ;  /* 0x000000020000780c */ /* 0x000fe20004781670 */
[----:B----4-:R-:W-:-:S05]  /*ec30*/  @!P2 IMAD R3, R20, R17, RZ ;  /* 0x000000111403a224 */ /* 0x010fca00078e02ff */
[----:B------:R3:W-:Y:S01]  /*ec40*/  @!P2 STG.E.U8 desc[UR36][R4.64+0xf9], R3 ;  /* 0x0000f9030400a986 */ /* 0x0007e2000c101124 */
[-C--:B0-----:R-:W-:Y:S02]  /*ec50*/  @!P5 IMAD R23, R14, R17.reuse, RZ ;  /* 0x000000110e17d224 */ /* 0x081fe400078e02ff */
[-C--:B--2---:R-:W-:Y:S01]  /*ec60*/  @!P1 IMAD R13, R12, R17.reuse, RZ ;  /* 0x000000110c0d9224 */ /* 0x084fe200078e02ff */
[----:B------:R-:W-:Y:S01]  /*ec70*/  ISETP.GE.AND P2, PT, R154, 0x89, PT ;  /* 0x000000899a00780c */ /* 0x000fe20003f46270 */
[-C--:B-1----:R-:W-:Y:S02]  /*ec80*/  @!P3 IMAD R15, R24, R17.reuse, RZ ;  /* 0x00000011180fb224 */ /* 0x082fe400078e02ff */
[----:B------:R-:W-:Y:S01]  /*ec90*/  @!P4 IMAD R25, R25, R17, RZ ;  /* 0x000000111919c224 */ /* 0x000fe200078e02ff */
[----:B------:R-:W-:Y:S01]  /*eca0*/  @!P5 STG.E.U8 desc[UR36][R10.64+0xf8], R23 ;  /* 0x0000f8170a00d986 */ /* 0x000fe2000c101124 */
[----:B------:R-:W-:-:S03]  /*ecb0*/  ISETP.LT.OR P5, PT, R0, 0x1, !P2 ;  /* 0x000000010000780c */ /* 0x000fc600057a1670 */
[----:B------:R-:W-:Y:S01]  /*ecc0*/  @!P1 STG.E.U8 desc[UR36][R10.64+0xf9], R13 ;  /* 0x0000f90d0a009986 */ /* 0x000fe2000c101124 */
[----:B------:R-:W-:-:S03]  /*ecd0*/  ISETP.LT.OR P1, PT, R0, 0x2, !P2 ;  /* 0x000000020000780c */ /* 0x000fc60005721670 */
[----:B------:R-:W-:Y:S01]  /*ece0*/  @!P3 STG.E.U8 desc[UR36][R6.64], R15 ;  /* 0x0000000f0600b986 */ /* 0x000fe2000c101124 */
[----:B------:R-:W-:-:S03]  /*ecf0*/  ISETP.LT.OR P3, PT, R0, 0x9, !P0 ;  /* 0x000000090000780c */ /* 0x000fc60004761670 */
[----:B------:R-:W-:Y:S01]  /*ed00*/  @!P4 STG.E.U8 desc[UR36][R6.64+0x1], R25 ;  /* 0x000001190600c986 */ /* 0x000fe2000c101124 */
[----:B------:R-:W-:Y:S01]  /*ed10*/  ISETP.LT.OR P4, PT, R0, 0xa, !P0 ;  /* 0x0000000a0000780c */ /* 0x000fe20004781670 */
[----:B---3--:R-:W-:-:S04]  /*ed20*/  @!P5 IMAD R3, R26, R17, RZ ;  /* 0x000000111a03d224 */ /* 0x008fc800078e02ff */
[----:B------:R-:W-:-:S04]  /*ed30*/  @!P1 IMAD R27, R27, R17, RZ ;  /* 0x000000111b1b9224 */ /* 0x000fc800078e02ff */
[-C--:B------:R-:W-:Y:S01]  /*ed40*/  @!P3 IMAD R5, R28, R17.reuse, RZ ;  /* 0x000000111c05b224 */ /* 0x080fe200078e02ff */
[----:B------:R0:W-:Y:S03]  /*ed50*/  @!P5 STG.E.U8 desc[UR36][R8.64], R3 ;  /* 0x000000030800d986 */ /* 0x0001e6000c101124 */
[----:B------:R-:W-:Y:S01]  /*ed60*/  @!P4 IMAD R29, R29, R17, RZ ;  /* 0x000000111d1dc224 */ /* 0x000fe200078e02ff */
[----:B------:R-:W-:Y:S01]  /*ed70*/  @!P1 STG.E.U8 desc[UR36][R8.64+0x1], R27 ;  /* 0x0000011b08009986 */ /* 0x000fe2000c101124 */
[C---:B------:R-:W-:Y:S02]  /*ed80*/  ISETP.LT.OR P5, PT, R0.reuse, 0x9, !P2 ;  /* 0x000000090000780c */ /* 0x040fe400057a1670 */
[C---:B------:R-:W-:Y:S01]  /*ed90*/  ISETP.LT.OR P1, PT, R0.reuse, 0xa, !P2 ;  /* 0x0000000a0000780c */ /* 0x040fe20005721670 */
[----:B------:R-:W-:Y:S01]  /*eda0*/  @!P3 STG.E.U8 desc[UR36][R6.64+0x8], R5 ;  /* 0x000008050600b986 */ /* 0x000fe2000c101124 */
[----:B------:R-:W-:-:S03]  /*edb0*/  ISETP.LT.OR P3, PT, R0, 0x11, !P0 ;  /* 0x000000110000780c */ /* 0x000fc60004761670 */
[----:B------:R-:W-:Y:S01]  /*edc0*/  @!P4 STG.E.U8 desc[UR36][R6.64+0x9], R29 ;  /* 0x0000091d0600c986 */ /* 0x000fe2000c101124 */
[----:B------:R-:W-:-:S05]  /*edd0*/  ISETP.LT.OR P4, PT, R0, 0x12, !P0 ;  /* 0x000000120000780c */ /* 0x000fca0004781670 */
[-C--:B0-----:R-:W-:Y:S02]  /*ede0*/  @!P5 IMAD R3, R30, R17.reuse, RZ ;  /* 0x000000111e03d224 */ /* 0x081fe400078e02ff */
[-C--:B------:R-:W-:Y:S02]  /*edf0*/  @!P1 IMAD R31, R31, R17.reuse, RZ ;  /* 0x000000111f1f9224 */ /* 0x080fe400078e02ff */
[-C--:B------:R-:W-:Y:S01]  /*ee00*/  @!P3 IMAD R11, R32, R17.reuse, RZ ;  /* 0x00000011200bb224 */ /* 0x080fe200078e02ff */
[----:B------:R0:W-:Y:S03]  /*ee10*/  @!P5 STG.E.U8 desc[UR36][R8.64+0x8], R3 ;  /* 0x000008030800d986 */ /* 0x0001e6000c101124 */
[----:B------:R-:W-:Y:S01]  /*ee20*/  @!P4 IMAD R33, R33, R17, RZ ;  /* 0x000000112121c224 */ /* 0x000fe200078e02ff */
[----:B------:R-:W-:Y:S01]  /*ee30*/  @!P1 STG.E.U8 desc[UR36][R8.64+0x9], R31 ;  /* 0x0000091f08009986 */ /* 0x000fe2000c101124 */
[----:B------:R-:W-:-:S02]  /*ee40*/  ISETP.LT.OR P5, PT, R0, 0x11, !P2 ;  /* 0x000000110000780c */ /* 0x000fc400057a1670 */
        /* <DEDUP_REMOVED lines=301> */
[----:B------:R1:W-:Y:S01]  /*10120*/  @!P3 STG.E.U8 desc[UR36][R6.64+0xd8], R5 ;  /* 0x0000d8050600b986 */ /* 0x0003e2000c101124 */
        /* <DEDUP_REMOVED lines=15> */
[-C--:B-1----:R-:W-:Y:S02]  /*10220*/  @!P5 IMAD R5, R138, R17.reuse, RZ ;  /* 0x000000118a05d224 */ /* 0x082fe400078e02ff */
[-C--:B------:R-:W-:Y:S02]  /*10230*/  @!P1 IMAD R139, R139, R17.reuse, RZ ;  /* 0x000000118b8b9224 */ /* 0x080fe400078e02ff */
[-C--:B0-----:R-:W-:Y:S01]  /*10240*/  @!P3 IMAD R3, R140, R17.reuse, RZ ;  /* 0x000000118c03b224 */ /* 0x081fe200078e02ff */
[----:B------:R0:W-:Y:S03]  /*10250*/  @!P5 STG.E.U8 desc[UR36][R8.64+0xe0], R5 ;  /* 0x0000e0050800d986 */ /* 0x0001e6000c101124 */
[----:B------:R-:W-:Y:S01]  /*10260*/  @!P4 IMAD R141, R141, R17, RZ ;  /* 0x000000118d8dc224 */ /* 0x000fe200078e02ff */
[----:B------:R-:W-:Y:S01]  /*10270*/  @!P1 STG.E.U8 desc[UR36][R8.64+0xe1], R139 ;  /* 0x0000e18b08009986 */ /* 0x000fe2000c101124 */
[----:B------:R-:W-:-:S03]  /*10280*/  ISETP.LT.OR P1, PT, R0, 0xe9, !P2 ;  /* 0x000000e90000780c */ /* 0x000fc60005721670 */
[----:B------:R1:W-:Y:S01]  /*10290*/  @!P3 STG.E.U8 desc[UR36][R6.64+0xe8], R3 ;  /* 0x0000e8030600b986 */ /* 0x0003e2000c101124 */
[----:B------:R-:W-:-:S03]  /*102a0*/  ISETP.LT.OR P3, PT, R0, 0xea, !P2 ;  /* 0x000000ea0000780c */ /* 0x000fc60005761670 */
[----:B------:R-:W-:Y:S01]  /*102b0*/  @!P4 STG.E.U8 desc[UR36][R6.64+0xe9], R141 ;  /* 0x0000e98d0600c986 */ /* 0x000fe2000c101124 */
[C---:B------:R-:W-:Y:S02]  /*102c0*/  ISETP.LT.OR P4, PT, R0.reuse, 0xf2, !P0 ;  /* 0x000000f20000780c */ /* 0x040fe40004781670 */
[----:B------:R-:W-:-:S03]  /*102d0*/  ISETP.LT.OR P5, PT, R0, 0xf1, !P0 ;  /* 0x000000f10000780c */ /* 0x000fc600047a1670 */
[----:B--2---:R-:W-:-:S04]  /*102e0*/  @!P1 IMAD R11, R142, R17, RZ ;  /* 0x000000118e0b9224 */ /* 0x004fc800078e02ff */
[----:B------:R-:W-:-:S04]  /*102f0*/  @!P3 IMAD R143, R143, R17, RZ ;  /* 0x000000118f8fb224 */ /* 0x000fc800078e02ff */
[-C--:B------:R-:W-:Y:S02]  /*10300*/  @!P4 IMAD R145, R145, R17.reuse, RZ ;  /* 0x000000119191c224 */ /* 0x080fe400078e02ff */
[----:B0-----:R-:W-:Y:S01]  /*10310*/  @!P5 IMAD R5, R144, R17, RZ ;  /* 0x000000119005d224 */ /* 0x001fe200078e02ff */
[----:B------:R0:W-:Y:S01]  /*10320*/  @!P1 STG.E.U8 desc[UR36][R8.64+0xe8], R11 ;  /* 0x0000e80b08009986 */ /* 0x0001e2000c101124 */
[----:B------:R-:W-:-:S03]  /*10330*/  ISETP.LT.OR P1, PT, R0, 0xf1, !P2 ;  /* 0x000000f10000780c */ /* 0x000fc60005721670 */
[----:B------:R-:W-:Y:S01]  /*10340*/  @!P3 STG.E.U8 desc[UR36][R8.64+0xe9], R143 ;  /* 0x0000e98f0800b986 */ /* 0x000fe2000c101124 */
[----:B------:R-:W-:-:S03]  /*10350*/  ISETP.LT.OR P3, PT, R0, 0xf9, !P0 ;  /* 0x000000f90000780c */ /* 0x000fc60004761670 */
[----:B------:R-:W-:Y:S01]  /*10360*/  @!P4 STG.E.U8 desc[UR36][R6.64+0xf1], R145 ;  /* 0x0000f1910600c986 */ /* 0x000fe2000c101124 */
[C---:B------:R-:W-:Y:S02]  /*10370*/  ISETP.LT.OR P4, PT, R0.reuse, 0xf2, !P2 ;  /* 0x000000f20000780c */ /* 0x040fe40005781670 */
[C---:B------:R-:W-:Y:S01]  /*10380*/  ISETP.LT.OR P0, PT, R0.reuse, 0xfa, !P0 ;  /* 0x000000fa0000780c */ /* 0x040fe20004701670 */
[----:B------:R2:W-:Y:S01]  /*10390*/  @!P5 STG.E.U8 desc[UR36][R6.64+0xf0], R5 ;  /* 0x0000f0050600d986 */ /* 0x0005e2000c101124 */
[C---:B------:R-:W-:Y:S02]  /*103a0*/  ISETP.LT.OR P5, PT, R0.reuse, 0xf9, !P2 ;  /* 0x000000f90000780c */ /* 0x040fe400057a1670 */
[----:B------:R-:W-:Y:S01]  /*103b0*/  ISETP.LT.OR P2, PT, R0, 0xfa, !P2 ;  /* 0x000000fa0000780c */ /* 0x000fe20005741670 */
[-C--:B-1----:R-:W-:Y:S02]  /*103c0*/  @!P1 IMAD R3, R146, R17.reuse, RZ ;  /* 0x0000001192039224 */ /* 0x082fe400078e02ff */
[----:B0-----:R-:W-:-:S04]  /*103d0*/  @!P3 IMAD R11, R148, R17, RZ ;  /* 0x00000011940bb224 */ /* 0x001fc800078e02ff */
[-C--:B------:R-:W-:Y:S02]  /*103e0*/  @!P4 IMAD R147, R147, R17.reuse, RZ ;  /* 0x000000119393c224 */ /* 0x080fe400078e02ff */
[-C--:B------:R-:W-:Y:S02]  /*103f0*/  @!P0 IMAD R149, R149, R17.reuse, RZ ;  /* 0x0000001195958224 */ /* 0x080fe400078e02ff */
[-C--:B--2---:R-:W-:Y:S02]  /*10400*/  @!P5 IMAD R5, R150, R17.reuse, RZ ;  /* 0x000000119605d224 */ /* 0x084fe400078e02ff */
[----:B------:R-:W-:Y:S01]  /*10410*/  @!P2 IMAD R151, R151, R17, RZ ;  /* 0x000000119797a224 */ /* 0x000fe200078e02ff */
[----:B------:R0:W-:Y:S04]  /*10420*/  @!P1 STG.E.U8 desc[UR36][R8.64+0xf0], R3 ;  /* 0x0000f00308009986 */ /* 0x0001e8000c101124 */
[----:B------:R0:W-:Y:S04]  /*10430*/  @!P4 STG.E.U8 desc[UR36][R8.64+0xf1], R147 ;  /* 0x0000f1930800c986 */ /* 0x0001e8000c101124 */
[----:B------:R0:W-:Y:S04]  /*10440*/  @!P3 STG.E.U8 desc[UR36][R6.64+0xf8], R11 ;  /* 0x0000f80b0600b986 */ /* 0x0001e8000c101124 */
[----:B------:R0:W-:Y:S04]  /*10450*/  @!P0 STG.E.U8 desc[UR36][R6.64+0xf9], R149 ;  /* 0x0000f99506008986 */ /* 0x0001e8000c101124 */
[----:B------:R0:W-:Y:S04]  /*10460*/  @!P5 STG.E.U8 desc[UR36][R8.64+0xf8], R5 ;  /* 0x0000f8050800d986 */ /* 0x0001e8000c101124 */
[----:B------:R0:W-:Y:S02]  /*10470*/  @!P2 STG.E.U8 desc[UR36][R8.64+0xf9], R151 ;  /* 0x0000f9970800a986 */ /* 0x0001e4000c101124 */
.L_x_549:
[----:B------:R-:W-:Y:S05]  /*10480*/  BSYNC B0 ;  /* 0x0000000000007941 */ /* 0x000fea0003800000 */
.L_x_35:
[----:B0-----:R-:W2:Y:S04]  /*10490*/  LDL.LU R3, [R1+0x200] ;  /* 0x0002000001037983 */ /* 0x001ea80000300800 */
[----:B------:R-:W2:Y:S01]  /*104a0*/  LDL.LU R2, [R1+0x204] ;  /* 0x0002040001027983 */ /* 0x000ea20000300800 */
[----:B------:R-:W-:Y:S01]  /*104b0*/  ULDC UR4, c[0x0][0xc] ;  /* 0x0000030000047ab9 */ /* 0x000fe20000000800 */
[----:B------:R-:W-:Y:S01]  /*104c0*/  ULDC UR5, c[0x0][0x10] ;  /* 0x0000040000057ab9 */ /* 0x000fe20000000800 */
[----:B------:R-:W2:Y:S01]  /*104d0*/  LDC R5, c[0x0][0x14] ;  /* 0x00000500ff057b82 */ /* 0x000ea20000000800 */
[----:B------:R-:W-:Y:S01]  /*104e0*/  UIMAD.WIDE.U32 UR4, UR4, UR5, URZ ;  /* 0x00000005040472a5 */ /* 0x000fe2000f8e003f */
[----:B------:R-:W-:Y:S01]  /*104f0*/  PRMT R0, RZ, 0x7610, R0 ;  /* 0x00007610ff007816 */ /* 0x000fe20000000000 */
[----:B------:R-:W-:Y:S01]  /*10500*/  UMOV UR41, 0xffffffff ;  /* 0xffffffff00297882 */ /* 0x000fe20000000000 */
[----:B------:R-:W-:-:S03]  /*10510*/  UMOV UR43, 0xffffffff ;  /* 0xffffffff002b7882 */ /* 0x000fc60000000000 */
[----:B--2---:R-:W-:-:S04]  /*10520*/  IMAD.WIDE.U32 R2, R5, UR4, R2 ;  /* 0x0000000405027c25 */ /* 0x004fc8000f8e0002 */
[----:B------:R-:W-:Y:S01]  /*10530*/  IMAD R5, R5, UR5, RZ ;  /* 0x0000000505057c24 */ /* 0x000fe2000f8e02ff */
[----:B------:R-:W-:Y:S01]  /*10540*/  ULDC.64 UR4, c[0x0][0x650] ;  /* 0x0001940000047ab9 */ /* 0x000fe20000000a00 */
[----:B-1-3--:R-:W-:Y:S01]  /*10550*/  IMAD.MOV.U32 R6, RZ, RZ, R2 ;  /* 0x000000ffff067224 */ /* 0x00afe200078e0002 */
[----:B------:R-:W-:Y:S01]  /*10560*/  ISETP.GE.U32.AND P0, PT, R2, UR4, PT ;  /* 0x0000000402007c0c */ /* 0x000fe2000bf06070 */
[----:B------:R-:W-:-:S05]  /*10570*/  IMAD.IADD R4, R3, 0x1, R5 ;  /* 0x0000000103047824 */ /* 0x000fca00078e0205 */
[----:B------:R0:W-:Y:S01]  /*10580*/  STL [R1+0x200], R4 ;  /* 0x0002000401007387 */ /* 0x0001e20000100800 */
[----:B------:R-:W-:-:S03]  /*10590*/  ISETP.GE.U32.AND.EX P0, PT, R4, UR5, PT, P0 ;  /* 0x0000000504007c0c */ /* 0x000fc6000bf06100 */
[----:B------:R0:W-:Y:S10]  /*105a0*/  STL [R1+0x204], R6 ;  /* 0x0002040601007387 */ /* 0x0001f40000100800 */
[----:B0-----:R-:W-:Y:S05]  /*105b0*/  @P0 BRA `(.L_x_550) ;  /* 0x0000000400880947 */ /* 0x001fea0003800000 */
[----:B------:R-:W0:Y:S01]  /*105c0*/  S2UR UR6, SR_CTAID.X ;  /* 0x00000000000679c3 */ /* 0x000e220000002500 */
[----:B------:R-:W-:Y:S01]  /*105d0*/  ULDC.64 UR12, c[0x0][0x628] ;  /* 0x00018a00000c7ab9 */ /* 0x000fe20000000a00 */
[----:B------:R-:W-:Y:S01]  /*105e0*/  ULDC UR4, c[0x0][0x150] ;  /* 0x0000540000047ab9 */ /* 0x000fe20000000800 */
[----:B------:R-:W-:Y:S01]  /*105f0*/  ISETP.NE.U32.AND P0, PT, RZ, UR12, PT ;  /* 0x0000000cff007c0c */ /* 0x000fe2000bf05070 */
[----:B------:R-:W-:Y:S01]  /*10600*/  ULDC UR15, c[0x0][0x630] ;  /* 0x00018c00000f7ab9 */ /* 0x000fe20000000800 */
[----:B------:R-:W-:Y:S01]  /*10610*/  R2UR UR16, R6 ;  /* 0x00000000061072ca */ /* 0x000fe200000e0000 */
[----:B------:R-:W-:Y:S01]  /*10620*/  ULDC UR19, c[0x0][0x154] ;  /* 0x0000550000137ab9 */ /* 0x000fe20000000800 */
[----:B------:R-:W-:Y:S01]  /*10630*/  ISETP.NE.AND.EX P0, PT, RZ, UR13, PT, P0 ;  /* 0x0000000dff007c0c */ /* 0x000fe2000bf05300 */
[----:B------:R-:W1:Y:S01]  /*10640*/  S2UR UR18, SR_CTAID.Y ;  /* 0x00000000001279c3 */ /* 0x000e620000002600 */
[----:B------:R-:W-:Y:S02]  /*10650*/  R2UR UR17, R4 ;  /* 0x00000000041172ca */ /* 0x000fe400000e0000 */
[----:B------:R-:W-:-:S02]  /*10660*/  R2UR UR10, R6 ;  /* 0x00000000060a72ca */ /* 0x000fc400000e0000 */
[----:B------:R-:W-:Y:S02]  /*10670*/  R2UR UR11, R4 ;  /* 0x00000000040b72ca */ /* 0x000fe400000e0000 */
[----:B0-----:R-:W-:-:S05]  /*10680*/  I2FP.F32.U32 R0, UR6 ;  /* 0x0000000600007c45 */ /* 0x001fca0008201000 */
[----:B------:R-:W-:-:S04]  /*10690*/  FMUL R0, R0, UR4 ;  /* 0x0000000400007c20 */ /* 0x000fc80008400000 */
[----:B------:R0:W2:Y:S01]  /*106a0*/  F2I.U32.TRUNC.NTZ R2, R0 ;  /* 0x0000000000027305 */ /* 0x0000a2000020f000 */
[----:B-1----:R-:W-:Y:S05]  /*106b0*/  @!P0 BRA `(.L_x_551) ;  /* 0x0000000000308947 */ /* 0x002fea0003800000 */
        /* <DEDUP_REMOVED lines=12> */
.L_x_551:
[----:B------:R-:W-:Y:S01]  /*10780*/  USHF.R.U64 UR43, UR10, UR15, UR11 ;  /* 0x0000000f0a2b7299 */ /* 0x000fe2000800120b */
[----:B0-----:R-:W-:Y:S01]  /*10790*/  I2FP.F32.U32 R0, UR18 ;  /* 0x0000001200007c45 */ /* 0x001fe20008201000 */
[----:B------:R-:W-:Y:S02]  /*107a0*/  USHF.R.U32.HI UR4, URZ, UR15, UR11 ;  /* 0x0000000f3f047299 */ /* 0x000fe4000801160b */
[----:B------:R-:W-:Y:S02]  /*107b0*/  UIADD3 UR10, UP0, URZ, -UR43, URZ ;  /* 0x8000002b3f0a7290 */ /* 0x000fe4000ff1e03f */
[----:B------:R-:W-:Y:S01]  /*107c0*/  FMUL R0, R0, UR19 ;  /* 0x0000001300007c20 */ /* 0x000fe20008400000 */
[----:B------:R-:W-:Y:S01]  /*107d0*/  ULDC.64 UR12, c[0x0][0x620] ;  /* 0x00018800000c7ab9 */ /* 0x000fe20000000a00 */
[----:B------:R-:W-:Y:S01]  /*107e0*/  UIADD3.X UR4, URZ, ~UR4, URZ, UP0, !UPT ;  /* 0x800000043f047290 */ /* 0x000fe200087fe43f */
[----:B------:R-:W-:Y:S01]  /*107f0*/  UMOV UR8, UR16 ;  /* 0x0000001000087c82 */ /* 0x000fe20008000000 */
[----:B------:R-:W-:-:S02]  /*10800*/  UMOV UR9, UR17 ;  /* 0x0000001100097c82 */ /* 0x000fc40008000000 */
[----:B------:R-:W-:Y:S01]  /*10810*/  UIMAD UR4, UR4, UR12, URZ ;  /* 0x0000000c040472a4 */ /* 0x000fe2000f8e023f */
[----:B------:R-:W0:Y:S01]  /*10820*/  F2I.U32.TRUNC.NTZ R0, R0 ;  /* 0x0000000000007305 */ /* 0x000e22000020f000 */
[----:B------:R-:W-:Y:S01]  /*10830*/  UIMAD.WIDE.U32 UR8, UR10, UR12, UR8 ;  /* 0x0000000c0a0872a5 */ /* 0x000fe2000f8e0008 */
[----:B--2---:R-:W-:Y:S01]  /*10840*/  R2UR UR12, R2 ;  /* 0x00000000020c72ca */ /* 0x004fe200000e0000 */
[----:B------:R-:W-:Y:S01]  /*10850*/  UIMAD UR10, UR10, UR13, UR4 ;  /* 0x0000000d0a0a72a4 */ /* 0x000fe2000f8e0204 */
[----:B------:R-:W-:Y:S01]  /*10860*/  ULDC UR11, c[0x0][0x618] ;  /* 0x00018600000b7ab9 */ /* 0x000fe20000000800 */
[----:B------:R-:W-:Y:S02]  /*10870*/  ULDC UR21, c[0x0][0x658] ;  /* 0x0001960000157ab9 */ /* 0x000fe40000000800 */
[----:B------:R-:W-:Y:S01]  /*10880*/  UIADD3 UR9, UR9, UR10, URZ ;  /* 0x0000000a09097290 */ /* 0x000fe2000fffe03f */
[----:B------:R-:W-:Y:S01]  /*10890*/  UMOV UR15, 0xffffffff ;  /* 0xffffffff000f7882 */ /* 0x000fe20000000000 */
[----:B------:R-:W-:Y:S01]  /*108a0*/  ULDC.64 UR4, c[0x0][0x640] ;  /* 0x0001900000047ab9 */ /* 0x000fe20000000a00 */
[----:B------:R-:W-:Y:S01]  /*108b0*/  USHF.L.U32 UR15, UR15, UR21, URZ ;  /* 0x000000150f0f7299 */ /* 0x000fe2000800063f */
[----:B------:R-:W-:Y:S01]  /*108c0*/  ISETP.NE.U32.AND P0, PT, RZ, UR4, PT ;  /* 0x00000004ff007c0c */ /* 0x000fe2000bf05070 */
[----:B------:R-:W-:-:S02]  /*108d0*/  USHF.R.U64 UR16, UR8, UR11, UR9 ;  /* 0x0000000b08107299 */ /* 0x000fc40008001209 */
[----:B------:R-:W-:Y:S01]  /*108e0*/  USHF.R.U32.HI UR8, URZ, UR11, UR9 ;  /* 0x0000000b3f087299 */ /* 0x000fe20008011609 */
[----:B0-----:R-:W-:Y:S01]  /*108f0*/  R2UR UR14, R0 ;  /* 0x00000000000e72ca */ /* 0x001fe200000e0000 */
[----:B------:R-:W-:Y:S01]  /*10900*/  ULDC UR17, c[0x0][0x608] ;  /* 0x0001820000117ab9 */ /* 0x000fe20000000800 */
[----:B------:R-:W-:Y:S01]  /*10910*/  ULOP3.LUT UR42, URZ, UR15, URZ, 0x33, !UPT ;  /* 0x0000000f3f2a7292 */ /* 0x000fe2000f8e333f */
[----:B------:R-:W-:Y:S01]  /*10920*/  ISETP.NE.AND.EX P0, PT, RZ, UR5, PT, P0 ;  /* 0x00000005ff007c0c */ /* 0x000fe2000bf05300 */
[----:B------:R-:W-:Y:S02]  /*10930*/  USHF.R.U64 UR15, UR16, UR17, UR8 ;  /* 0x00000011100f7299 */ /* 0x000fe40008001208 */
[----:B------:R-:W-:Y:S02]  /*10940*/  USHF.R.U32.HI UR8, URZ, UR17, UR8 ;  /* 0x000000113f087299 */ /* 0x000fe40008011608 */
[----:B------:R-:W-:Y:S02]  /*10950*/  UIADD3 UR12, -UR12, URZ, URZ ;  /* 0x0000003f0c0c7290 */ /* 0x000fe4000fffe13f */
[----:B------:R-:W-:Y:S01]  /*10960*/  USHF.R.U64 UR17, UR15, UR21, UR8 ;  /* 0x000000150f117299 */ /* 0x000fe20008001208 */
[----:B------:R-:W-:Y:S01]  /*10970*/  UMOV UR19, 0x1 ;  /* 0x0000000100137882 */ /* 0x000fe20000000000 */
[----:B------:R-:W-:Y:S01]  /*10980*/  ULDC UR13, c[0x0][0x144] ;  /* 0x00005100000d7ab9 */ /* 0x000fe20000000800 */
[----:B------:R-:W-:Y:S01]  /*10990*/  ULDC UR7, c[0x0][0x600] ;  /* 0x0001800000077ab9 */ /* 0x000fe20000000800 */
[----:B------:R-:W-:-:S02]  /*109a0*/  USHF.L.U32 UR24, UR19, UR21, URZ ;  /* 0x0000001513187299 */ /* 0x000fc4000800063f */
[----:B------:R-:W-:Y:S02]  /*109b0*/  USHF.R.U32.HI UR8, URZ, UR21, UR8 ;  /* 0x000000153f087299 */ /* 0x000fe40008011608 */
[----:B------:R-:W-:Y:S02]  /*109c0*/  UIMAD UR21, UR13, UR12, UR6 ;  /* 0x0000000c0d1572a4 */ /* 0x000fe4000f8e0206 */
[----:B------:R-:W-:Y:S02]  /*109d0*/  UIADD3 UR20, UR7, -0x1, URZ ;  /* 0xffffffff07147890 */ /* 0x000fe4000fffe03f */
[----:B------:R-:W-:Y:S01]  /*109e0*/  UIADD3 UR19, -UR14, URZ, URZ ;  /* 0x0000003f0e137290 */ /* 0x000fe2000fffe13f */
[----:B------:R-:W-:Y:S01]  /*109f0*/  ULDC UR25, c[0x0][0x148] ;  /* 0x0000520000197ab9 */ /* 0x000fe20000000800 */
[----:B------:R-:W-:Y:S01]  /*10a00*/  ULDC UR22, c[0x0][0x648] ;  /* 0x0001920000167ab9 */ /* 0x000fe20000000800 */
[----:B------:R-:W-:Y:S01]  /*10a10*/  ULDC UR23, c[0x0][0x638] ;  /* 0x00018e0000177ab9 */ /* 0x000fe20000000800 */
        /* <DEDUP_REMOVED lines=14> */
.L_x_552:
[----:B------:R-:W-:Y:S01]  /*10b00*/  UISETP.NE.AND UP0, UPT, UR46, URZ, UPT ;  /* 0x0000003f2e00728c */ /* 0x000fe2000bf05270 */
[----:B------:R-:W-:Y:S01]  /*10b10*/  IMAD.MOV.U32 R0, RZ, RZ, 0x1 ;  /* 0x00000001ff007424 */ /* 0x000fe200078e00ff */
[----:B------:R-:W-:Y:S02]  /*10b20*/  USHF.R.U64 UR4, UR6, UR22, UR8 ;  /* 0x0000001606047299 */ /* 0x000fe40008001208 */
[----:B------:R-:W-:Y:S02]  /*10b30*/  ULOP3.LUT UR42, UR15, UR42, URZ, 0xc0, !UPT ;  /* 0x0000002a0f2a7292 */ /* 0x000fe4000f8ec03f */
[----:B------:R-:W-:Y:S02]  /*10b40*/  UIADD3 UR5, -UR4, URZ, URZ ;  /* 0x0000003f04057290 */ /* 0x000fe4000fffe13f */
[----:B------:R-:W-:Y:S02]  /*10b50*/  UIMAD UR42, UR24, UR4, UR42 ;  /* 0x00000004182a72a4 */ /* 0x000fe4000f8e022a */
[----:B------:R-:W-:-:S02]  /*10b60*/  ULOP3.LUT UR16, UR16, UR20, URZ, 0xc0, !UPT ;  /* 0x0000001410107292 */ /* 0x000fc4000f8ec03f */
[----:B------:R-:W-:Y:S02]  /*10b70*/  @UP0 UIMAD UR21, UR25, UR19, UR18 ;  /* 0x00000013191502a4 */ /* 0x000fe4000f8e0212 */
[----:B------:R-:W-:-:S03]  /*10b80*/  UIMAD UR4, UR5, UR23, UR17 ;  /* 0x00000017050472a4 */ /* 0x000fc6000f8e0211 */
[----:B------:R-:W-:Y:S01]  /*10b90*/  ULDC UR5, c[0x0][0x610] ;  /* 0x0001840000057ab9 */ /* 0x000fe20000000800 */
[----:B------:R-:W-:Y:S02]  /*10ba0*/  UIMAD UR4, UR4, UR7, UR16 ;  /* 0x00000007040472a4 */ /* 0x000fe4000f8e0210 */
[----:B------:R-:W-:-:S04]  /*10bb0*/  UIMAD UR42, UR42, UR5, UR21 ;  /* 0x000000052a2a72a4 */ /* 0x000fc8000f8e0215 */
[----:B------:R-:W-:Y:S02]  /*10bc0*/  USEL UR41, UR4, UR42, !UP0 ;  /* 0x0000002a04297287 */ /* 0x000fe4000c000000 */
[----:B------:R-:W-:-:S12]  /*10bd0*/  USEL UR42, UR42, UR4, !UP0 ;  /* 0x000000042a2a7287 */ /* 0x000fd8000c000000 */
.L_x_550:
[----:B------:R-:W-:-:S13]  /*10be0*/  LOP3.LUT P0, RZ, R0, 0xff, RZ, 0xc0, !PT ;  /* 0x000000ff00ff7812 */ /* 0x000fda000780c0ff */
[----:B------:R-:W-:Y:S05]  /*10bf0*/  @P0 BRA `(.L_x_553) ;  /* 0xffffff08002c0947 */ /* 0x000fea000383ffff */
[----:B------:R-:W-:Y:S05]  /*10c00*/  EXIT ;  /* 0x000000000000794d */ /* 0x000fea0003800000 */
.L_x_8:
[----:B------:R-:W2:Y:S01]  /*10c10*/  LDL R5, [R1+0x204] ;  /* 0x0002040001057983 */ /* 0x000ea20000100800 */
[----:B------:R-:W-:-:S03]  /*10c20*/  ULDC.64 UR4, c[0x0][0x650] ;  /* 0x0001940000047ab9 */ /* 0x000fc60000000a00 */
[----:B------:R-:W3:Y:S01]  /*10c30*/  LDL R3, [R1+0x200] ;  /* 0x0002000001037983 */ /* 0x000ee20000100800 */
[----:B------:R-:W-:Y:S01]  /*10c40*/  PRMT R0, RZ, 0x7610, R0 ;  /* 0x00007610ff007816 */ /* 0x000fe20000000000 */
[----:B------:R-:W-:Y:S02]  /*10c50*/  IMAD.MOV.U32 R4, RZ, RZ, -0x1 ;  /* 0xffffffffff047424 */ /* 0x000fe400078e00ff */
[----:B------:R-:W-:Y:S02]  /*10c60*/  IMAD.MOV.U32 R2, RZ, RZ, -0x1 ;  /* 0xffffffffff027424 */ /* 0x000fe400078e00ff */
[----:B------:R-:W-:Y:S01]  /*10c70*/  IMAD.MOV.U32 R11, RZ, RZ, -0x1 ;  /* 0xffffffffff0b7424 */ /* 0x000fe200078e00ff */
[----:B--2---:R-:W-:-:S04]  /*10c80*/  ISETP.GE.U32.AND P0, PT, R5, UR4, PT ;  /* 0x0000000405007c0c */ /* 0x004fc8000bf06070 */
[----:B---3--:R-:W-:-:S13]  /*10c90*/  ISETP.GE.U32.AND.EX P0, PT, R3, UR5, PT, P0 ;  /* 0x0000000503007c0c */ /* 0x008fda000bf06100 */
        /* <DEDUP_REMOVED lines=21> */
.L_x_555:
[----:B------:R-:W-:Y:S01]  /*10df0*/  USHF.R.U64 UR4, UR14, UR19, UR15 ;  /* 0x000000130e047299 */ /* 0x000fe2000800120f */
[----:B------:R-:W-:Y:S01]  /*10e00*/  R2UR UR7, R3 ;  /* 0x00000000030772ca */ /* 0x000fe200000e0000 */
[----:B------:R-:W-:Y:S02]  /*10e10*/  USHF.R.U32.HI UR5, URZ, UR19, UR15 ;  /* 0x000000133f057299 */ /* 0x000fe4000801160f */
[----:B------:R-:W-:Y:S01]  /*10e20*/  UIADD3 UR13, UP0, URZ, -UR4, URZ ;  /* 0x800000043f0d7290 */ /* 0x000fe2000ff1e03f */
[----:B------:R-:W-:Y:S01]  /*10e30*/  ULDC.64 UR14, c[0x0][0x620] ;  /* 0x00018800000e7ab9 */ /* 0x000fe20000000a00 */
[----:B------:R-:W-:Y:S02]  /*10e40*/  UMOV UR6, UR20 ;  /* 0x0000001400067c82 */ /* 0x000fe40008000000 */
[----:B------:R-:W-:Y:S02]  /*10e50*/  UIADD3.X UR5, URZ, ~UR5, URZ, UP0, !UPT ;  /* 0x800000053f057290 */ /* 0x000fe400087fe43f */
[----:B------:R-:W-:-:S02]  /*10e60*/  UISETP.NE.AND UP1, UPT, UR46, URZ, UPT ;  /* 0x0000003f2e00728c */ /* 0x000fc4000bf25270 */
[----:B------:R-:W-:Y:S02]  /*10e70*/  UIMAD UR5, UR5, UR14, URZ ;  /* 0x0000000e050572a4 */ /* 0x000fe4000f8e023f */
[----:B------:R-:W-:Y:S02]  /*10e80*/  UIMAD.WIDE.U32 UR6, UR13, UR14, UR6 ;  /* 0x0000000e0d0672a5 */ /* 0x000fe4000f8e0006 */
[----:B------:R-:W-:Y:S01]  /*10e90*/  UIMAD UR5, UR13, UR15, UR5 ;  /* 0x0000000f0d0572a4 */ /* 0x000fe2000f8e0205 */
[----:B------:R-:W-:Y:S02]  /*10ea0*/  ULDC UR14, c[0x0][0x608] ;  /* 0x00018200000e7ab9 */ /* 0x000fe40000000800 */
[----:B------:R-:W-:Y:S01]  /*10eb0*/  ULDC UR13, c[0x0][0x618] ;  /* 0x00018600000d7ab9 */ /* 0x000fe20000000800 */
[----:B------:R-:W-:Y:S01]  /*10ec0*/  UIADD3 UR5, UR7, UR5, URZ ;  /* 0x0000000507057290 */ /* 0x000fe2000fffe03f */
[----:B------:R-:W-:Y:S01]  /*10ed0*/  ULDC UR22, c[0x0][0x658] ;  /* 0x0001960000167ab9 */ /* 0x000fe20000000800 */
[----:B------:R-:W-:-:S02]  /*10ee0*/  @UP1 UIMAD UR8, UR11, UR12, UR10 ;  /* 0x0000000c0b0812a4 */ /* 0x000fc4000f8e020a */
[----:B------:R-:W-:Y:S02]  /*10ef0*/  USHF.R.U64 UR17, UR6, UR13, UR5 ;  /* 0x0000000d06117299 */ /* 0x000fe40008001205 */
[----:B------:R-:W-:Y:S01]  /*10f00*/  USHF.R.U32.HI UR5, URZ, UR13, UR5 ;  /* 0x0000000d3f057299 */ /* 0x000fe20008011605 */
[----:B------:R-:W-:Y:S01]  /*10f10*/  ULDC.64 UR6, c[0x0][0x640] ;  /* 0x0001900000067ab9 */ /* 0x000fe20000000a00 */
[----:B------:R-:W-:Y:S01]  /*10f20*/  UMOV UR10, 0xffffffff ;  /* 0xffffffff000a7882 */ /* 0x000fe20000000000 */
[----:B------:R-:W-:Y:S01]  /*10f30*/  ISETP.NE.U32.AND P0, PT, RZ, UR6, PT ;  /* 0x00000006ff007c0c */ /* 0x000fe2000bf05070 */
[----:B------:R-:W-:Y:S02]  /*10f40*/  USHF.R.U64 UR18, UR17, UR14, UR5 ;  /* 0x0000000e11127299 */ /* 0x000fe40008001205 */
[----:B------:R-:W-:Y:S01]  /*10f50*/  USHF.R.U32.HI UR5, URZ, UR14, UR5 ;  /* 0x0000000e3f057299 */ /* 0x000fe20008011605 */
[----:B------:R-:W-:Y:S01]  /*10f60*/  ISETP.NE.AND.EX P0, PT, RZ, UR7, PT, P0 ;  /* 0x00000007ff007c0c */ /* 0x000fe2000bf05300 */
[----:B------:R-:W-:-:S02]  /*10f70*/  USHF.L.U32 UR11, UR10, UR22, URZ ;  /* 0x000000160a0b7299 */ /* 0x000fc4000800063f */
[----:B------:R-:W-:Y:S01]  /*10f80*/  USHF.R.U64 UR19, UR18, UR22, UR5 ;  /* 0x0000001612137299 */ /* 0x000fe20008001205 */
[----:B------:R-:W-:Y:S01]  /*10f90*/  ULDC UR20, c[0x0][0x600] ;  /* 0x0001800000147ab9 */ /* 0x000fe20000000800 */
[----:B------:R-:W-:Y:S02]  /*10fa0*/  USHF.R.U32.HI UR10, URZ, UR22, UR5 ;  /* 0x000000163f0a7299 */ /* 0x000fe40008011605 */
[----:B------:R-:W-:Y:S02]  /*10fb0*/  UIADD3 UR21, UR20, -0x1, URZ ;  /* 0xffffffff14157890 */ /* 0x000fe4000fffe03f */
[----:B------:R-:W-:Y:S01]  /*10fc0*/  ULOP3.LUT UR26, URZ, UR11, URZ, 0x33, !UPT ;  /* 0x0000000b3f1a7292 */ /* 0x000fe2000f8e333f */
        /* <DEDUP_REMOVED lines=17> */
.L_x_556:
[----:B------:R-:W-:Y:S01]  /*110e0*/  USHF.R.U64 UR6, UR5, UR23, UR10 ;  /* 0x0000001705067299 */ /* 0x000fe2000800120a */
[----:B------:R-:W-:Y:S01]  /*110f0*/  IMAD.MOV.U32 R0, RZ, RZ, 0x1 ;  /* 0x00000001ff007424 */ /* 0x000fe200078e00ff */
[----:B------:R-:W-:Y:S01]  /*11100*/  USHF.L.U32 UR25, UR25, UR22, URZ ;  /* 0x0000001619197299 */ /* 0x000fe2000800063f */
[----:B------:R-:W-:Y:S01]  /*11110*/  IMAD.U32 R11, RZ, RZ, UR4 ;  /* 0x00000004ff0b7e24 */ /* 0x000fe2000f8e00ff */
[----:B------:R-:W-:Y:S02]  /*11120*/  ULOP3.LUT UR5, UR18, UR26, URZ, 0xc0, !UPT ;  /* 0x0000001a12057292 */ /* 0x000fe4000f8ec03f */
[----:B------:R-:W-:Y:S02]  /*11130*/  UIADD3 UR7, -UR6, URZ, URZ ;  /* 0x0000003f06077290 */ /* 0x000fe4000fffe13f */
[----:B------:R-:W-:Y:S02]  /*11140*/  UIMAD UR6, UR25, UR6, UR5 ;  /* 0x00000006190672a4 */ /* 0x000fe4000f8e0205 */
[----:B------:R-:W-:-:S02]  /*11150*/  ULOP3.LUT UR17, UR17, UR21, URZ, 0xc0, !UPT ;  /* 0x0000001511117292 */ /* 0x000fc4000f8ec03f */
[----:B------:R-:W-:Y:S02]  /*11160*/  UIMAD UR5, UR7, UR24, UR19 ;  /* 0x00000018070572a4 */ /* 0x000fe4000f8e0213 */
[----:B------:R-:W-:Y:S01]  /*11170*/  UISETP.NE.AND UP0, UPT, UR46, URZ, UPT ;  /* 0x0000003f2e00728c */ /* 0x000fe2000bf05270 */
[----:B------:R-:W-:Y:S01]  /*11180*/  ULDC UR7, c[0x0][0x610] ;  /* 0x0001840000077ab9 */ /* 0x000fe20000000800 */
[----:B------:R-:W-:Y:S02]  /*11190*/  UIMAD UR5, UR5, UR20, UR17 ;  /* 0x00000014050572a4 */ /* 0x000fe4000f8e0211 */
[----:B------:R-:W-:-:S04]  /*111a0*/  UIMAD UR8, UR6, UR7, UR8 ;  /* 0x00000007060872a4 */ /* 0x000fc8000f8e0208 */
[----:B------:R-:W-:Y:S02]  /*111b0*/  USEL UR6, UR5, UR8, !UP0 ;  /* 0x0000000805067287 */ /* 0x000fe4000c000000 */
[----:B------:R-:W-:-:S04]  /*111c0*/  USEL UR8, UR8, UR5, !UP0 ;  /* 0x0000000508087287 */ /* 0x000fc8000c000000 */
[----:B------:R-:W-:Y:S02]  /*111d0*/  IMAD.U32 R2, RZ, RZ, UR6 ;  /* 0x00000006ff027e24 */ /* 0x000fe4000f8e00ff */
[----:B------:R-:W-:-:S07]  /*111e0*/  IMAD.U32 R4, RZ, RZ, UR8 ;  /* 0x00000008ff047e24 */ /* 0x000fce000f8e00ff */
.L_x_554:
[----:B------:R-:W-:-:S08]  /*111f0*/  NOP ;  /* 0x0000000000007918 */ /* 0x000fd00000000000 */
[----:B0-----:R-:W0:-:S00]  /*11200*/  USETMAXREG.DEALLOC.CTAPOOL 0x18 ;  /* 0x00000018000079c8 */ /* 0x001e0000080e0500 */
[----:B------:R-:W-:-:S13]  /*11210*/  ISETP.NE.AND P0, PT, RZ, UR9, PT ;  /* 0x00000009ff007c0c */ /* 0x000fda000bf05270 */
[----:B------:R-:W-:Y:S05]  /*11220*/  @P0 EXIT ;  /* 0x000000000000094d */ /* 0x000fea0003800000 */
[----:B0-----:R-:W-:Y:S01]  /*11230*/  LOP3.LUT P0, RZ, R0, 0xff, RZ, 0xc0, !PT ;  /* 0x000000ff00ff7812 */ /* 0x001fe2000780c0ff */
[----:B------:R-:W-:Y:S02]  /*11240*/  IMAD.MOV.U32 R0, RZ, RZ, 0x1 ;  /* 0x00000001ff007424 */ /* 0x000fe400078e00ff */
[----:B------:R-:W-:-:S10]  /*11250*/  IMAD.MOV.U32 R6, RZ, RZ, RZ ;  /* 0x000000ffff067224 */ /* 0x000fd400078e00ff */
[----:B------:R-:W-:Y:S05]  /*11260*/  @!P0 BRA `(.L_x_557) ;  /* 0x0000000c00788947 */ /* 0x000fea0003800000 */
[----:B------:R-:W0:Y:S01]  /*11270*/  S2UR UR12, SR_CgaCtaId ;  /* 0x00000000000c79c3 */ /* 0x000e220000008800 */
[----:B------:R-:W-:Y:S01]  /*11280*/  ULDC UR4, c[0x0][0x28c] ;  /* 0x0000a30000047ab9 */ /* 0x000fe20000000800 */
[----:B------:R-:W-:Y:S01]  /*11290*/  ULDC UR6, c[0x0][0x658] ;  /* 0x0001960000067ab9 */ /* 0x000fe20000000800 */
[----:B------:R-:W-:Y:S01]  /*112a0*/  UMOV UR7, 0xffffffff ;  /* 0xffffffff00077882 */ /* 0x000fe20000000000 */
[----:B------:R-:W-:Y:S01]  /*112b0*/  UIADD3 UR10, UR4, 0x1f, URZ ;  /* 0x0000001f040a7890 */ /* 0x000fe2000fffe03f */
[----:B------:R-:W-:Y:S01]  /*112c0*/  BSSY B0, `(.L_x_557) ;  /* 0x00000d8000007945 */ /* 0x000fe20003800000 */
[----:B------:R-:W-:Y:S01]  /*112d0*/  ULDC UR5, c[0x0][0x600] ;  /* 0x0001800000057ab9 */ /* 0x000fe20000000800 */
[----:B------:R-:W-:Y:S01]  /*112e0*/  UMOV UR9, 0x1 ;  /* 0x0000000100097882 */ /* 0x000fe20000000000 */
[----:B------:R-:W-:Y:S01]  /*112f0*/  USHF.L.U32 UR7, UR7, UR6, URZ ;  /* 0x0000000607077299 */ /* 0x000fe2000800063f */
[----:B------:R-:W-:Y:S01]  /*11300*/  IMAD.MOV.U32 R10, RZ, RZ, 0x1 ;  /* 0x00000001ff0a7424 */ /* 0x000fe200078e00ff */
[----:B------:R-:W-:Y:S01]  /*11310*/  UIADD3 UR4, UR5, -0x1, URZ ;  /* 0xffffffff05047890 */ /* 0x000fe2000fffe03f */
[----:B------:R-:W-:Y:S01]  /*11320*/  IMAD.MOV.U32 R0, RZ, RZ, 0x1 ;  /* 0x00000001ff007424 */ /* 0x000fe200078e00ff */
[----:B------:R-:W-:Y:S01]  /*11330*/  ULDC UR8, c[0x0][0xc] ;  /* 0x0000030000087ab9 */ /* 0x000fe20000000800 */
[----:B------:R-:W-:Y:S01]  /*11340*/  USHF.L.U32 UR5, UR9, UR6, URZ ;  /* 0x0000000609057299 */ /* 0x000fe2000800063f */
[----:B------:R-:W-:Y:S01]  /*11350*/  IMAD.MOV.U32 R6, RZ, RZ, RZ ;  /* 0x000000ffff067224 */ /* 0x000fe200078e00ff */
[----:B------:R-:W-:Y:S01]  /*11360*/  USHF.R.S32.HI UR11, URZ, 0x1f, UR10 ;  /* 0x0000001f3f0b7899 */ /* 0x000fe2000801140a */
[----:B------:R-:W-:Y:S01]  /*11370*/  ULDC UR9, c[0x0][0x10] ;  /* 0x0000040000097ab9 */ /* 0x000fe20000000800 */
[----:B------:R-:W-:-:S02]  /*11380*/  ULOP3.LUT UR6, URZ, UR7, URZ, 0x33, !UPT ;  /* 0x000000073f067292 */ /* 0x000fc4000f8e333f */
[----:B------:R-:W-:Y:S02]  /*11390*/  UIMAD.WIDE.U32 UR8, UR8, UR9, URZ ;  /* 0x00000009080872a5 */ /* 0x000fe4000f8e003f */
[----:B------:R-:W-:Y:S01]  /*113a0*/  ULEA.HI UR11, UR11, UR10, URZ, 0x5 ;  /* 0x0000000a0b0b7291 */ /* 0x000fe2000f8f283f */
[----:B0-----:R-:W-:Y:S01]  /*113b0*/  IMAD.U32 R7, RZ, RZ, UR12 ;  /* 0x0000000cff077e24 */ /* 0x001fe2000f8e00ff */
[----:B------:R-:W-:Y:S01]  /*113c0*/  ULDC UR7, c[0x0][0x14] ;  /* 0x0000050000077ab9 */ /* 0x000fe20000000800 */
[----:B------:R-:W-:Y:S02]  /*113d0*/  ULOP3.LUT UR26, UR40, 0x2, URZ, 0xfc, !UPT ;  /* 0x00000002281a7892 */ /* 0x000fe4000f8efc3f */
[----:B------:R-:W-:Y:S01]  /*113e0*/  UIMAD.WIDE.U32 UR22, UR8, UR7, URZ ;  /* 0x00000007081672a5 */ /* 0x000fe2000f8e003f */
[----:B------:R-:W-:Y:S01]  /*113f0*/  LEA R8, R7, 0x200, 0xa ;  /* 0x0000020007087811 */ /* 0x000fe200078e50ff */
[----:B------:R-:W-:Y:S02]  /*11400*/  UIMAD UR13, UR9, UR7, URZ ;  /* 0x00000007090d72a4 */ /* 0x000fe4000f8e023f */
[----:B------:R-:W-:-:S02]  /*11410*/  USHF.R.S32.HI UR7, URZ, 0x5, UR11 ;  /* 0x000000053f077899 */ /* 0x000fc4000801140b */
[----:B------:R-:W-:Y:S02]  /*11420*/  UIADD3 UR13, UR23, UR13, URZ ;  /* 0x0000000d170d7290 */ /* 0x000fe4000fffe03f */
[----:B------:R-:W-:Y:S01]  /*11430*/  UIADD3 UR27, UR7, 0x1, URZ ;  /* 0x00000001071b7890 */ /* 0x000fe2000fffe03f */
[----:B------:R-:W-:-:S11]  /*11440*/  ULDC.64 UR24, c[0x0][0x198] ;  /* 0x0000660000187ab9 */ /* 0x000fd60000000a00 */
.L_x_568:
[----:B------:R-:W-:-:S03]  /*11450*/  UMOV UR8, 0xffffffff ;  /* 0xffffffff00087882 */ /* 0x000fc60000000000 */
[----:B------:R-:W-:Y:S05]  /*11460*/  BRA.DIV UR8, `(.L_x_558) ;  /* 0x00000016084c7947 */ /* 0x000fea000b800000 */
[----:B------:R-:W-:-:S13]  /*11470*/  ELECT P6, URZ, PT ;  /* 0x00000000003f782f */ /* 0x000fda00038c0000 */
.L_x_589:
[----:B------:R-:W0:Y:S01]  /*11480*/  LDC R3, c[0x0][0x28c] ;  /* 0x0000a300ff037b82 */ /* 0x000e220000000800 */
[----:B------:R-:W-:Y:S01]  /*11490*/  BSSY B1, `(.L_x_559) ;  /* 0x000003c000017945 */ /* 0x000fe20003800000 */
[----:B0-----:R-:W-:-:S13]  /*114a0*/  ISETP.LT.OR P6, PT, R3, 0x1, !P6 ;  /* 0x000000010300780c */ /* 0x001fda00077c1670 */
[----:B------:R-:W-:Y:S05]  /*114b0*/  @P6 BRA `(.L_x_560) ;  /* 0x0000000000e46947 */ /* 0x000fea0003800000 */
[----:B------:R-:W-:Y:S02]  /*114c0*/  IMAD R4, R4, 0x8, R7 ;  /* 0x0000000804047824 */ /* 0x000fe400078e0207 */
[----:B------:R-:W-:Y:S02]  /*114d0*/  IMAD.SHL.U32 R2, R2, 0x100, RZ ;  /* 0x0000010002027824 */ /* 0x000fe400078e00ff */
[----:B------:R-:W-:Y:S02]  /*114e0*/  IMAD.SHL.U32 R4, R4, 0x20, RZ ;  /* 0x0000002004047824 */ /* 0x000fe400078e00ff */
[----:B------:R-:W-:Y:S02]  /*114f0*/  IMAD.MOV.U32 R14, RZ, RZ, RZ ;  /* 0x000000ffff0e7224 */ /* 0x000fe400078e00ff */
[----:B------:R-:W-:Y:S02]  /*11500*/  IMAD.U32 R13, RZ, RZ, UR27 ;  /* 0x0000001bff0d7e24 */ /* 0x000fe4000f8e00ff */
[----:B------:R-:W-:-:S02]  /*11510*/  IMAD.MOV.U32 R3, RZ, RZ, R0 ;  /* 0x000000ffff037224 */ /* 0x000fc400078e0000 */
[----:B------:R-:W-:-:S07]  /*11520*/  IMAD.MOV.U32 R5, RZ, RZ, R6 ;  /* 0x000000ffff057224 */ /* 0x000fce00078e0006 */
.L_x_563:
[----:B------:R-:W0:Y:S01]  /*11530*/  S2UR UR8, SR_CgaCtaId ;  /* 0x00000000000879c3 */ /* 0x000e220000008800 */
[----:B------:R-:W-:Y:S01]  /*11540*/  MOV R12, 0x400 ;  /* 0x00000400000c7802 */ /* 0x000fe20000000f00 */
[----:B------:R-:W1:Y:S01]  /*11550*/  S2R R15, SR_TID.X ;  /* 0x00000000000f7919 */ /* 0x000e620000002100 */
[----:B------:R-:W-:Y:S01]  /*11560*/  SHF.L.U32 R9, R3, 0x1f, RZ ;  /* 0x0000001f03097819 */ /* 0x000fe200000006ff */
[----:B0-----:R-:W-:-:S05]  /*11570*/  IMAD.U32 R7, RZ, RZ, UR8 ;  /* 0x00000008ff077e24 */ /* 0x001fca000f8e00ff */
[----:B------:R-:W-:-:S05]  /*11580*/  LEA R16, R7, R12, 0x18 ;  /* 0x0000000c07107211 */ /* 0x000fca00078ec0ff */
[----:B------:R-:W-:Y:S01]  /*11590*/  IMAD R12, R5, 0x8, R16 ;  /* 0x00000008050c7824 */ /* 0x000fe200078e0210 */
[----:B-1----:R-:W-:-:S03]  /*115a0*/  LOP3.LUT P1, RZ, R15, 0x7f, RZ, 0xc0, !PT ;  /* 0x0000007f0fff7812 */ /* 0x002fc6000782c0ff */
[----:B------:R-:W0:Y:S02]  /*115b0*/  SYNCS.PHASECHK.TRANS64.TRYWAIT P0, [R12+URZ+0x70], R9 ;  /* 0x000070090c0075a7 */ /* 0x000e24000800017f */
[----:B0-----:R-:W-:Y:S08]  /*115c0*/  @!P0 BRA `(.L_x_561) ;  /* 0x0000001400148947 */ /* 0x001ff00003800000 */
.L_x_590:
[----:B0-----:R-:W0:Y:S01]  /*115d0*/  @!P1 LDC R9, c[0x0][0x500] ;  /* 0x00014000ff099b82 */ /* 0x001e220000000800 */
[----:B------:R-:W-:-:S04]  /*115e0*/  UPRMT UR8, UR26, 0x9910, URZ ;  /* 0x000099101a087896 */ /* 0x000fc8000800003f */
[----:B------:R-:W-:-:S06]  /*115f0*/  UISETP.NE.AND UP0, UPT, UR8, 0x2, UPT ;  /* 0x000000020800788c */ /* 0x000fcc000bf05270 */
[----:B------:R-:W-:Y:S01]  /*11600*/  PLOP3.LUT P0, PT, PT, PT, UP0, 0x80, 0x0 ;  /* 0x000000000000781c */ /* 0x000fe20003f0f008 */
[----:B0-----:R0:W-:-:S12]  /*11610*/  @!P1 SYNCS.ARRIVE.TRANS64 RZ, [R12+URZ], R9 ;  /* 0x000000090cff99a7 */ /* 0x0011d8000800003f */
[----:B------:R-:W-:Y:S05]  /*11620*/  @P0 BRA `(.L_x_562) ;  /* 0x0000000000040947 */ /* 0x000fea0003800000 */
[----:B------:R-:W-:Y:S01]  /*11630*/  BPT.TRAP 0x1 ;  /* 0x000000040000795c */ /* 0x000fe20000300000 */
.L_x_562:
[C---:B0-----:R-:W-:Y:S01]  /*11640*/  IMAD R9, R5.reuse, 0x2000, R8 ;  /* 0x0000200005097824 */ /* 0x041fe200078e0208 */
[----:B------:R-:W-:Y:S01]  /*11650*/  R2UR UR15, R16 ;  /* 0x00000000100f72ca */ /* 0x000fe200000e0000 */
[----:B------:R-:W-:Y:S01]  /*11660*/  IMAD R16, R5, 0x2000, R16 ;  /* 0x0000200005107824 */ /* 0x000fe200078e0210 */
[----:B------:R-:W-:Y:S01]  /*11670*/  R2UR UR19, R4 ;  /* 0x00000000041372ca */ /* 0x000fe200000e0000 */
[----:B------:R-:W-:Y:S01]  /*11680*/  VIADD R13, R13, 0xffffffff ;  /* 0xffffffff0d0d7836 */ /* 0x000fe20000000000 */
[----:B------:R-:W-:Y:S01]  /*11690*/  R2UR UR8, R9 ;  /* 0x00000000090872ca */ /* 0x000fe200000e0000 */
[----:B------:R-:W-:Y:S01]  /*116a0*/  UIADD3 UR14, UP0, UR24, 0xf0, URZ ;  /* 0x000000f0180e7890 */ /* 0x000fe2000ff1e03f */
[----:B------:R-:W-:Y:S01]  /*116b0*/  R2UR UR11, R16 ;  /* 0x00000000100b72ca */ /* 0x000fe200000e0000 */
[----:B------:R-:W-:Y:S01]  /*116c0*/  UIADD3 UR28, UP1, UR24, 0x1f0, URZ ;  /* 0x000001f0181c7890 */ /* 0x000fe2000ff3e03f */
[----:B------:R-:W-:Y:S01]  /*116d0*/  R2UR UR9, R12 ;  /* 0x000000000c0972ca */ /* 0x000fe200000e0000 */
[----:B------:R-:W-:Y:S01]  /*116e0*/  VIADD R5, R5, 0x1 ;  /* 0x0000000105057836 */ /* 0x000fe20000000000 */
[----:B------:R-:W-:Y:S01]  /*116f0*/  R2UR UR10, R14 ;  /* 0x000000000e0a72ca */ /* 0x000fe200000e0000 */
[----:B------:R-:W-:Y:S01]  /*11700*/  UIADD3.X UR29, URZ, UR25, URZ, UP1, !UPT ;  /* 0x000000193f1d7290 */ /* 0x000fe20008ffe43f */
[----:B------:R-:W-:Y:S01]  /*11710*/  R2UR UR12, R11 ;  /* 0x000000000b0c72ca */ /* 0x000fe200000e0000 */
[----:B------:R-:W-:Y:S01]  /*11720*/  UMOV UR21, 0xff0000 ;  /* 0x00ff000000157882 */ /* 0x000fe20000000000 */
[----:B------:R-:W-:Y:S01]  /*11730*/  R2UR UR20, R2 ;  /* 0x00000000021472ca */ /* 0x000fe200000e0000 */
[----:B------:R-:W-:Y:S01]  /*11740*/  UMOV UR16, 0x0 ;  /* 0x0000000000107882 */ /* 0x000fe20000000000 */
[----:B------:R-:W-:Y:S01]  /*11750*/  ISETP.GT.AND P1, PT, R13, 0x1, PT ;  /* 0x000000010d00780c */ /* 0x000fe20003f24270 */
[----:B------:R-:W-:Y:S01]  /*11760*/  UIADD3 UR8, UR15, UR8, URZ ;  /* 0x000000080f087290 */ /* 0x000fe2000fffe03f */
[C---:B------:R-:W-:Y:S01]  /*11770*/  ISETP.NE.AND P0, PT, R5.reuse, 0xe, PT ;  /* 0x0000000e0500780c */ /* 0x040fe20003f05270 */
[----:B------:R-:W-:Y:S01]  /*11780*/  UIADD3.X UR15, URZ, UR25, URZ, UP0, !UPT ;  /* 0x000000193f0f7290 */ /* 0x000fe200087fe43f */
[----:B------:R-:W-:Y:S01]  /*11790*/  VIADD R14, R14, 0x20 ;  /* 0x000000200e0e7836 */ /* 0x000fe20000000000 */
[----:B------:R-:W-:Y:S01]  /*117a0*/  UIADD3 UR18, UR11, 0x1c200, URZ ;  /* 0x0001c2000b127890 */ /* 0x000fe2000fffe03f */
[----:B------:R-:W-:Y:S01]  /*117b0*/  SEL R12, RZ, 0x1, P0 ;  /* 0x00000001ff0c7807 */ /* 0x000fe20000000000 */
[----:B------:R-:W-:Y:S01]  /*117c0*/  UMOV UR17, 0x10000000 ;  /* 0x1000000000117882 */ /* 0x000fe20000000000 */
[----:B------:R-:W-:Y:S01]  /*117d0*/  UMOV UR11, UR19 ;  /* 0x00000013000b7c82 */ /* 0x000fe20008000000 */
[----:B------:R-:W-:-:S02]  /*117e0*/  SEL R5, R5, RZ, P0 ;  /* 0x000000ff05057207 */ /* 0x000fc40000000000 */
[----:B------:R-:W-:Y:S01]  /*117f0*/  LOP3.LUT R3, R3, R12, RZ, 0x3c, !PT ;  /* 0x0000000c03037212 */ /* 0x000fe200078e3cff */
[----:B------:R0:W-:Y:S02]  /*11800*/  UTMALDG.3D.MULTICAST [UR8], [UR14], UR21, desc[UR16] ;  /* 0x000010080e0073b4 */ /* 0x0001e40008011815 */
[----:B0-----:R-:W-:Y:S01]  /*11810*/  UMOV UR8, UR18 ;  /* 0x0000001200087c82 */ /* 0x001fe20008000000 */
[----:B------:R-:W-:Y:S02]  /*11820*/  UMOV UR11, UR20 ;  /* 0x00000014000b7c82 */ /* 0x000fe40008000000 */
[----:B------:R0:W-:Y:S02]  /*11830*/  UTMALDG.3D [UR8], [UR28], desc[UR16] ;  /* 0x000010081c0075b4 */ /* 0x0001e40008011000 */
[----:B0-----:R-:W-:Y:S05]  /*11840*/  @P1 BRA `(.L_x_563) ;  /* 0xfffffffc00381947 */ /* 0x001fea000383ffff */
.L_x_560:
[----:B------:R-:W-:Y:S05]  /*11850*/  BSYNC B1 ;  /* 0x0000000000017941 */ /* 0x000fea0003800000 */
.L_x_559:
[----:B------:R-:W2:Y:S01]  /*11860*/  LDL.LU R16, [R1+0x200] ;  /* 0x0002000001107983 */ /* 0x000ea20000300800 */
[----:B------:R-:W-:Y:S01]  /*11870*/  LOP3.LUT P0, RZ, R10, 0xff, RZ, 0xc0, !PT ;  /* 0x000000ff0aff7812 */ /* 0x000fe2000780c0ff */
[----:B------:R-:W-:Y:S01]  /*11880*/  VIADD R6, R6, UR7 ;  /* 0x0000000706067c36 */ /* 0x000fe20008000000 */
[----:B------:R-:W-:Y:S01]  /*11890*/  ULDC.64 UR8, c[0x0][0x650] ;  /* 0x0001940000087ab9 */ /* 0x000fe20000000a00 */
[----:B------:R-:W3:Y:S01]  /*118a0*/  LDL.LU R15, [R1+0x204] ;  /* 0x00020400010f7983 */ /* 0x000ee20000300800 */
[----:B------:R-:W-:Y:S01]  /*118b0*/  IMAD.U32 R3, RZ, RZ, UR7 ;  /* 0x00000007ff037e24 */ /* 0x000fe2000f8e00ff */
[----:B------:R-:W-:Y:S01]  /*118c0*/  UISETP.GE.U32.AND UP0, UPT, UR7, 0xe, UPT ;  /* 0x0000000e0700788c */ /* 0x000fe2000bf06070 */
[----:B------:R-:W-:Y:S01]  /*118d0*/  BSSY B1, `(.L_x_564) ;  /* 0x0000074000017945 */ /* 0x000fe20003800000 */
[----:B------:R-:W-:Y:S01]  /*118e0*/  IMAD.MOV.U32 R4, RZ, RZ, -0x1 ;  /* 0xffffffffff047424 */ /* 0x000fe200078e00ff */
[----:B------:R-:W-:Y:S01]  /*118f0*/  PRMT R10, RZ, 0x7610, R10 ;  /* 0x00007610ff0a7816 */ /* 0x000fe2000000000a */
[----:B------:R-:W-:-:S02]  /*11900*/  IMAD.MOV.U32 R11, RZ, RZ, -0x1 ;  /* 0xffffffffff0b7424 */ /* 0x000fc400078e00ff */
[----:B------:R-:W-:Y:S02]  /*11910*/  PLOP3.LUT P1, PT, PT, PT, UP0, 0x80, 0x0 ;  /* 0x000000000000781c */ /* 0x000fe40003f2f008 */
[----:B------:R-:W0:Y:S01]  /*11920*/  @P0 S2R R7, SR_CgaCtaId ;  /* 0x0000000000070919 */ /* 0x000e220000008800 */
[----:B------:R-:W-:-:S04]  /*11930*/  @P0 MOV R2, 0x400 ;  /* 0x0000040000020802 */ /* 0x000fc80000000f00 */
[----:B0-----:R-:W-:-:S04]  /*11940*/  @P0 LEA R2, R7, R2, 0x18 ;  /* 0x0000000207020211 */ /* 0x001fc800078ec0ff */
[----:B------:R0:W-:Y:S01]  /*11950*/  @P0 SYNCS.ARRIVE.TRANS64.A1T0 RZ, [R2+URZ+0xf8], RZ ;  /* 0x0000f8ff02ff09a7 */ /* 0x0001e2000810003f */
[----:B------:R-:W-:-:S04]  /*11960*/  ISETP.GT.U32.AND P0, PT, R6, 0xd, PT ;  /* 0x0000000d0600780c */ /* 0x000fc80003f04070 */
[----:B------:R-:W-:Y:S02]  /*11970*/  ISETP.LT.U32.AND P0, PT, R3, 0xe, P0 ;  /* 0x0000000e0300780c */ /* 0x000fe40000701070 */
[----:B0-----:R-:W-:-:S05]  /*11980*/  SHF.R.U32.HI R2, RZ, 0x1, R6 ;  /* 0x00000001ff027819 */ /* 0x001fca0000011606 */
[----:B------:R-:W-:-:S04]  /*11990*/  IMAD.WIDE.U32 R2, R2, -0x6db6db6d, RZ ;  /* 0x9249249302027825 */ /* 0x000fc800078e00ff */
[----:B------:R-:W-:Y:S01]  /*119a0*/  IMAD.MOV.U32 R2, RZ, RZ, -0x1 ;  /* 0xffffffffff027424 */ /* 0x000fe200078e00ff */
[----:B------:R-:W-:Y:S02]  /*119b0*/  SHF.R.U32.HI R5, RZ, 0x2, R3 ;  /* 0x00000002ff057819 */ /* 0x000fe40000011603 */
[----:B------:R-:W-:-:S03]  /*119c0*/  SEL R3, RZ, 0x1, !P0 ;  /* 0x00000001ff037807 */ /* 0x000fc60004000000 */
[----:B------:R-:W-:Y:S01]  /*119d0*/  IMAD R6, R5, -0xe, R6 ;  /* 0xfffffff205067824 */ /* 0x000fe200078e0206 */
[----:B------:R-:W-:Y:S02]  /*119e0*/  LOP3.LUT R0, R0, R3, RZ, 0x3c, !PT ;  /* 0x0000000300007212 */ /* 0x000fe400078e3cff */
[----:B------:R-:W-:Y:S02]  /*119f0*/  PRMT R3, RZ, 0x7610, R3 ;  /* 0x00007610ff037816 */ /* 0x000fe40000000003 */
[----:B------:R-:W-:Y:S02]  /*11a00*/  @P1 LOP3.LUT R0, R0, 0x1, R5, 0x78, !PT ;  /* 0x0000000100001812 */ /* 0x000fe400078e7805 */
[----:B---3--:R-:W-:-:S04]  /*11a10*/  IADD3 R15, P0, R15, UR22, RZ ;  /* 0x000000160f0f7c10 */ /* 0x008fc8000ff1e0ff */
[----:B--2---:R-:W-:Y:S01]  /*11a20*/  IADD3.X R16, R16, UR13, RZ, P0, !PT ;  /* 0x0000000d10107c10 */ /* 0x004fe200087fe4ff */
[----:B------:R0:W-:Y:S01]  /*11a30*/  STL [R1+0x204], R15 ;  /* 0x0002040f01007387 */ /* 0x0001e20000100800 */
[----:B------:R-:W-:-:S03]  /*11a40*/  ISETP.GE.U32.AND P0, PT, R15, UR8, PT ;  /* 0x000000080f007c0c */ /* 0x000fc6000bf06070 */
[----:B------:R0:W-:Y:S01]  /*11a50*/  STL [R1+0x200], R16 ;  /* 0x0002001001007387 */ /* 0x0001e20000100800 */
[----:B------:R-:W-:-:S13]  /*11a60*/  ISETP.GE.U32.AND.EX P0, PT, R16, UR9, PT, P0 ;  /* 0x0000000910007c0c */ /* 0x000fda000bf06100 */
[----:B0-----:R-:W-:Y:S05]  /*11a70*/  @P0 BRA `(.L_x_565) ;  /* 0x0000000400640947 */ /* 0x001fea0003800000 */
[----:B------:R-:W0:Y:S01]  /*11a80*/  S2R R9, SR_CTAID.X ;  /* 0x0000000000097919 */ /* 0x000e220000002500 */
[----:B------:R-:W-:Y:S01]  /*11a90*/  ULDC UR8, c[0x0][0x150] ;  /* 0x0000540000087ab9 */ /* 0x000fe20000000800 */
[----:B------:R-:W1:Y:S01]  /*11aa0*/  LDC R4, c[0x0][0x144] ;  /* 0x00005100ff047b82 */ /* 0x000e620000000800 */
[----:B------:R-:W-:Y:S01]  /*11ab0*/  UISETP.NE.AND UP0, UPT, UR46, URZ, UPT ;  /* 0x0000003f2e00728c */ /* 0x000fe2000bf05270 */
[----:B------:R-:W2:Y:S01]  /*11ac0*/  S2R R5, SR_CTAID.Y ;  /* 0x0000000000057919 */ /* 0x000ea20000002600 */
[----:B------:R-:W-:-:S04]  /*11ad0*/  ULDC UR11, c[0x0][0x630] ;  /* 0x00018c00000b7ab9 */ /* 0x000fc80000000800 */
[----:B------:R-:W-:Y:S01]  /*11ae0*/  PLOP3.LUT P0, PT, PT, PT, UP0, 0x80, 0x0 ;  /* 0x000000000000781c */ /* 0x000fe20003f0f008 */
[----:B------:R-:W3:Y:S01]  /*11af0*/  LDC R12, c[0x0][0x148] ;  /* 0x00005200ff0c7b82 */ /* 0x000ee20000000800 */
[----:B0-----:R-:W-:Y:S02]  /*11b00*/  I2FP.F32.U32 R2, R9 ;  /* 0x0000000900027245 */ /* 0x001fe40000201000 */
[----:B--2---:R-:W-:-:S03]  /*11b10*/  I2FP.F32.U32 R3, R5 ;  /* 0x0000000500037245 */ /* 0x004fc60000201000 */
[----:B------:R-:W-:Y:S01]  /*11b20*/  FMUL R2, R2, UR8 ;  /* 0x0000000802027c20 */ /* 0x000fe20008400000 */
[----:B------:R-:W-:Y:S02]  /*11b30*/  ULDC UR8, c[0x0][0x154] ;  /* 0x0000550000087ab9 */ /* 0x000fe40000000800 */
[----:B------:R-:W-:Y:S01]  /*11b40*/  FMUL R11, R3, UR8 ;  /* 0x00000008030b7c20 */ /* 0x000fe20008400000 */
[----:B------:R-:W-:Y:S02]  /*11b50*/  ULDC.64 UR8, c[0x0][0x628] ;  /* 0x00018a0000087ab9 */ /* 0x000fe40000000a00 */
[----:B------:R-:W0:Y:S08]  /*11b60*/  F2I.U32.TRUNC.NTZ R2, R2 ;  /* 0x0000000200027305 */ /* 0x000e30000020f000 */
[----:B------:R-:W2:Y:S01]  /*11b70*/  F2I.U32.TRUNC.NTZ R11, R11 ;  /* 0x0000000b000b7305 */ /* 0x000ea2000020f000 */
[----:B0-----:R-:W-:-:S02]  /*11b80*/  IMAD.MOV R3, RZ, RZ, -R2 ;  /* 0x000000ffff037224 */ /* 0x001fc400078e0a02 */
[----:B------:R-:W-:Y:S02]  /*11b90*/  IMAD.MOV.U32 R2, RZ, RZ, R15 ;  /* 0x000000ffff027224 */ /* 0x000fe400078e000f */
[----:B-1----:R-:W-:Y:S02]  /*11ba0*/  IMAD R9, R4, R3, R9 ;  /* 0x0000000304097224 */ /* 0x002fe400078e0209 */
[----:B--2---:R-:W-:-:S04]  /*11bb0*/  IMAD.MOV R3, RZ, RZ, -R11 ;  /* 0x000000ffff037224 */ /* 0x004fc800078e0a0b */
[----:B---3--:R-:W-:Y:S01]  /*11bc0*/  @P0 IMAD R9, R12, R3, R5 ;  /* 0x000000030c090224 */ /* 0x008fe200078e0205 */
[----:B------:R-:W-:Y:S01]  /*11bd0*/  ISETP.NE.U32.AND P0, PT, RZ, UR8, PT ;  /* 0x00000008ff007c0c */ /* 0x000fe2000bf05070 */
[----:B------:R-:W-:-:S03]  /*11be0*/  IMAD.MOV.U32 R3, RZ, RZ, R16 ;  /* 0x000000ffff037224 */ /* 0x000fc600078e0010 */
[----:B------:R-:W-:-:S13]  /*11bf0*/  ISETP.NE.AND.EX P0, PT, RZ, UR9, PT, P0 ;  /* 0x00000009ff007c0c */ /* 0x000fda000bf05300 */
[----:B------:R-:W-:Y:S05]  /*11c00*/  @!P0 BRA `(.L_x_566) ;  /* 0x0000000000288947 */ /* 0x000fea0003800000 */
[----:B------:R-:W-:Y:S02]  /*11c10*/  ULDC UR10, c[0x0][0x634] ;  /* 0x00018d00000a7ab9 */ /* 0x000fe40000000800 */
[----:B------:R-:W-:-:S05]  /*11c20*/  IADD3 R3, P0, R15, UR10, RZ ;  /* 0x0000000a0f037c10 */ /* 0x000fca000ff1e0ff */
[----:B------:R-:W-:-:S04]  /*11c30*/  IMAD.X R11, RZ, RZ, R16, P0 ;  /* 0x000000ffff0b7224 */ /* 0x000fc800000e0610 */
[----:B------:R-:W-:-:S04]  /*11c40*/  IMAD.WIDE.U32 R4, R11, UR8, RZ ;  /* 0x000000080b047c25 */ /* 0x000fc8000f8e00ff */
[----:B------:R-:W-:-:S04]  /*11c50*/  IMAD.WIDE.U32 R4, P0, R3, UR9, R4 ;  /* 0x0000000903047c25 */ /* 0x000fc8000f800004 */
[----:B------:R-:W-:-:S04]  /*11c60*/  IMAD.WIDE.U32 R2, R3, UR8, RZ ;  /* 0x0000000803027c25 */ /* 0x000fc8000f8e00ff */
[----:B------:R-:W-:Y:S01]  /*11c70*/  IMAD.MOV.U32 R2, RZ, RZ, R5 ;  /* 0x000000ffff027224 */ /* 0x000fe200078e0005 */
[----:B------:R-:W-:Y:S01]  /*11c80*/  IADD3 RZ, P1, R3, R4, RZ ;  /* 0x0000000403ff7210 */ /* 0x000fe20007f3e0ff */
[----:B------:R-:W-:-:S04]  /*11c90*/  IMAD.X R3, RZ, RZ, RZ, P0 ;  /* 0x000000ffff037224 */ /* 0x000fc800000e06ff */
[----:B------:R-:W-:-:S08]  /*11ca0*/  IMAD.WIDE.U32.X R2, R11, UR9, R2, P1 ;  /* 0x000000090b027c25 */ /* 0x000fd000088e0402 */
.L_x_566:
[--C-:B------:R-:W-:Y:S01]  /*11cb0*/  SHF.R.U64 R11, R2, UR11, R3.reuse ;  /* 0x0000000b020b7c19 */ /* 0x100fe20008001203 */
[----:B------:R-:W-:Y:S01]  /*11cc0*/  ULDC.64 UR8, c[0x0][0x620] ;  /* 0x0001880000087ab9 */ /* 0x000fe20000000a00 */
[----:B------:R-:W-:Y:S01]  /*11cd0*/  SHF.R.U32.HI R2, RZ, UR11, R3 ;  /* 0x0000000bff027c19 */ /* 0x000fe20008011603 */
[----:B------:R-:W-:Y:S01]  /*11ce0*/  IMAD.MOV.U32 R3, RZ, RZ, R16 ;  /* 0x000000ffff037224 */ /* 0x000fe200078e0010 */
[----:B------:R-:W-:Y:S01]  /*11cf0*/  IADD3 R13, P0, RZ, -R11, RZ ;  /* 0x8000000bff0d7210 */ /* 0x000fe20007f1e0ff */
[----:B------:R-:W-:-:S04]  /*11d00*/  ULDC.64 UR10, c[0x0][0x640] ;  /* 0x00019000000a7ab9 */ /* 0x000fc80000000a00 */
[----:B------:R-:W-:Y:S01]  /*11d10*/  IMAD.X R2, RZ, RZ, ~R2, P0 ;  /* 0x000000ffff027224 */ /* 0x000fe200000e0e02 */
[----:B------:R-:W-:-:S03]  /*11d20*/  ISETP.NE.U32.AND P0, PT, RZ, UR10, PT ;  /* 0x0000000aff007c0c */ /* 0x000fc6000bf05070 */
[----:B------:R-:W-:Y:S01]  /*11d30*/  IMAD R2, R2, UR8, RZ ;  /* 0x0000000802027c24 */ /* 0x000fe2000f8e02ff */
[----:B------:R-:W-:-:S03]  /*11d40*/  ISETP.NE.AND.EX P0, PT, RZ, UR11, PT, P0 ;  /* 0x0000000bff007c0c */ /* 0x000fc6000bf05300 */
[----:B------:R-:W-:Y:S02]  /*11d50*/  IMAD R5, R13, UR9, R2 ;  /* 0x000000090d057c24 */ /* 0x000fe4000f8e0202 */
[----:B------:R-:W-:-:S04]  /*11d60*/  IMAD.MOV.U32 R2, RZ, RZ, R15 ;  /* 0x000000ffff027224 */ /* 0x000fc800078e000f */
[----:B------:R-:W-:Y:S01]  /*11d70*/  IMAD.WIDE.U32 R2, R13, UR8, R2 ;  /* 0x000000080d027c25 */ /* 0x000fe2000f8e0002 */
[----:B------:R-:W-:-:S03]  /*11d80*/  ULDC UR8, c[0x0][0x618] ;  /* 0x0001860000087ab9 */ /* 0x000fc60000000800 */
[----:B------:R-:W-:-:S05]  /*11d90*/  IMAD.IADD R3, R3, 0x1, R5 ;  /* 0x0000000103037824 */ /* 0x000fca00078e0205 */
[--C-:B------:R-:W-:Y:S02]  /*11da0*/  SHF.R.U64 R12, R2, UR8, R3.reuse ;  /* 0x00000008020c7c19 */ /* 0x100fe40008001203 */
[----:B------:R-:W-:Y:S01]  /*11db0*/  SHF.R.U32.HI R3, RZ, UR8, R3 ;  /* 0x00000008ff037c19 */ /* 0x000fe20008011603 */
[----:B------:R-:W-:-:S03]  /*11dc0*/  ULDC UR8, c[0x0][0x608] ;  /* 0x0001820000087ab9 */ /* 0x000fc60000000800 */
[--C-:B------:R-:W-:Y:S02]  /*11dd0*/  SHF.R.U64 R13, R12, UR8, R3.reuse ;  /* 0x000000080c0d7c19 */ /* 0x100fe40008001203 */
[----:B------:R-:W-:Y:S01]  /*11de0*/  SHF.R.U32.HI R2, RZ, UR8, R3 ;  /* 0x00000008ff027c19 */ /* 0x000fe20008011603 */
[----:B------:R-:W-:-:S03]  /*11df0*/  ULDC UR8, c[0x0][0x658] ;  /* 0x0001960000087ab9 */ /* 0x000fc60000000800 */
[--C-:B------:R-:W-:Y:S02]  /*11e00*/  SHF.R.U64 R14, R13, UR8, R2.reuse ;  /* 0x000000080d0e7c19 */ /* 0x100fe40008001202 */
[----:B------:R-:W-:-:S03]  /*11e10*/  SHF.R.U32.HI R15, RZ, UR8, R2 ;  /* 0x00000008ff0f7c19 */ /* 0x000fc60008011602 */
[----:B------:R-:W-:Y:S02]  /*11e20*/  IMAD.MOV.U32 R2, RZ, RZ, R14 ;  /* 0x000000ffff027224 */ /* 0x000fe400078e000e */
[----:B------:R-:W-:Y:S01]  /*11e30*/  IMAD.MOV.U32 R3, RZ, RZ, R15 ;  /* 0x000000ffff037224 */ /* 0x000fe200078e000f */
[----:B------:R-:W-:Y:S06]  /*11e40*/  @!P0 BRA `(.L_x_567) ;  /* 0x0000000000288947 */ /* 0x000fec0003800000 */
        /* <DEDUP_REMOVED lines=10> */
.L_x_567:
[----:B------:R-:W-:Y:S01]  /*11ef0*/  ULDC UR8, c[0x0][0x648] ;  /* 0x0001920000087ab9 */ /* 0x000fe20000000800 */
[----:B------:R-:W-:Y:S01]  /*11f00*/  LOP3.LUT R13, R13, UR6, RZ, 0xc0, !PT ;  /* 0x000000060d0d7c12 */ /* 0x000fe2000f8ec0ff */
[----:B------:R-:W-:Y:S01]  /*11f10*/  UISETP.NE.AND UP0, UPT, UR46, URZ, UPT ;  /* 0x0000003f2e00728c */ /* 0x000fe2000bf05270 */
[----:B------:R-:W-:Y:S01]  /*11f20*/  SHF.R.U64 R2, R2, UR8, R3 ;  /* 0x0000000802027c19 */ /* 0x000fe20008001203 */
[----:B------:R-:W-:-:S04]  /*11f30*/  ULDC UR8, c[0x0][0x638] ;  /* 0x00018e0000087ab9 */ /* 0x000fc80000000800 */
[----:B------:R-:W-:Y:S01]  /*11f40*/  IMAD.MOV R3, RZ, RZ, -R2 ;  /* 0x000000ffff037224 */ /* 0x000fe200078e0a02 */
[----:B------:R-:W-:Y:S01]  /*11f50*/  PLOP3.LUT P0, PT, PT, PT, UP0, 0x40, 0x0 ;  /* 0x000000000000781c */ /* 0x000fe20003f0e808 */
[----:B------:R-:W-:Y:S01]  /*11f60*/  IMAD R4, R2, UR5, R13 ;  /* 0x0000000502047c24 */ /* 0x000fe2000f8e020d */
[----:B------:R-:W-:Y:S01]  /*11f70*/  PLOP3.LUT P1, PT, PT, PT, UP0, 0x40, 0x0 ;  /* 0x000000000000781c */ /* 0x000fe20003f2e808 */
[----:B------:R-:W-:Y:S01]  /*11f80*/  IMAD R14, R3, UR8, R14 ;  /* 0x00000008030e7c24 */ /* 0x000fe2000f8e020e */
[----:B------:R-:W-:Y:S01]  /*11f90*/  ULDC UR8, c[0x0][0x610] ;  /* 0x0001840000087ab9 */ /* 0x000fe20000000800 */
[----:B------:R-:W-:Y:S01]  /*11fa0*/  LOP3.LUT R3, R12, UR4, RZ, 0xc0, !PT ;  /* 0x000000040c037c12 */ /* 0x000fe2000f8ec0ff */
[----:B------:R-:W-:Y:S01]  /*11fb0*/  IMAD R9, R4, UR8, R9 ;  /* 0x0000000804097c24 */ /* 0x000fe2000f8e0209 */
[----:B------:R-:W-:-:S03]  /*11fc0*/  ULDC UR8, c[0x0][0x600] ;  /* 0x0001800000087ab9 */ /* 0x000fc60000000800 */
[----:B------:R-:W-:Y:S02]  /*11fd0*/  IMAD R14, R14, UR8, R3 ;  /* 0x000000080e0e7c24 */ /* 0x000fe4000f8e0203 */
[----:B------:R-:W-:-:S03]  /*11fe0*/  IMAD.MOV.U32 R3, RZ, RZ, 0x1 ;  /* 0x00000001ff037424 */ /* 0x000fc600078e00ff */
[----:B------:R-:W-:Y:S02]  /*11ff0*/  SEL R2, R14, R9, P0 ;  /* 0x000000090e027207 */ /* 0x000fe40000000000 */
[----:B------:R-:W-:-:S07]  /*12000*/  SEL R4, R9, R14, P1 ;  /* 0x0000000e09047207 */ /* 0x000fce0000800000 */
.L_x_565:
[----:B------:R-:W-:Y:S05]  /*12010*/  BSYNC B1 ;  /* 0x0000000000017941 */ /* 0x000fea0003800000 */
.L_x_564:
[----:B------:R-:W-:-:S13]  /*12020*/  LOP3.LUT P0, RZ, R3, 0xff, RZ, 0xc0, !PT ;  /* 0x000000ff03ff7812 */ /* 0x000fda000780c0ff */
[----:B------:R-:W-:Y:S05]  /*12030*/  @P0 BRA `(.L_x_568) ;  /* 0xfffffff400040947 */ /* 0x000fea000383ffff */
[----:B------:R-:W-:Y:S05]  /*12040*/  BSYNC B0 ;  /* 0x0000000000007941 */ /* 0x000fea0003800000 */
.L_x_557:
[----:B------:R-:W-:-:S03]  /*12050*/  UMOV UR8, 0xffffffff ;  /* 0xffffffff00087882 */ /* 0x000fc60000000000 */
[----:B------:R-:W-:Y:S05]  /*12060*/  BRA.DIV UR8, `(.L_x_569) ;  /* 0x0000000a08807947 */ /* 0x000fea000b800000 */
[----:B------:R-:W-:-:S13]  /*12070*/  ELECT P6, URZ, PT ;  /* 0x00000000003f782f */ /* 0x000fda00038c0000 */
.L_x_593:
[----:B------:R-:W-:Y:S04]  /*12080*/  BSSY B0, `(.L_x_570) ;  /* 0x0000086000007945 */ /* 0x000fe80003800000 */
[----:B------:R-:W-:Y:S05]  /*12090*/  @!P6 BRA `(.L_x_571) ;  /* 0x000000080010e947 */ /* 0x000fea0003800000 */
[----:B------:R-:W-:-:S04]  /*120a0*/  ULOP3.LUT UR8, UR40, 0x2, URZ, 0xfc, !UPT ;  /* 0x0000000228087892 */ /* 0x000fc8000f8efc3f */
[----:B------:R-:W-:-:S06]  /*120b0*/  UISETP.NE.AND UP0, UPT, UR8, 0x3, UPT ;  /* 0x000000030800788c */ /* 0x000fcc000bf05270 */
[----:B------:R-:W-:-:S13]  /*120c0*/  PLOP3.LUT P0, PT, PT, PT, UP0, 0x80, 0x0 ;  /* 0x000000000000781c */ /* 0x000fda0003f0f008 */
[----:B------:R-:W-:Y:S05]  /*120d0*/  @!P0 BRA `(.L_x_572) ;  /* 0x0000000000048947 */ /* 0x000fea0003800000 */
[----:B------:R-:W-:Y:S01]  /*120e0*/  BPT.TRAP 0x1 ;  /* 0x000000040000795c */ /* 0x000fe20000300000 */
.L_x_572:
[----:B------:R-:W0:Y:S01]  /*120f0*/  S2R R3, SR_CgaCtaId ;  /* 0x0000000000037919 */ /* 0x000e220000008800 */
[----:B------:R-:W-:-:S04]  /*12100*/  MOV R2, 0x400 ;  /* 0x0000040000027802 */ /* 0x000fc80000000f00 */
[----:B0-----:R-:W-:Y:S02]  /*12110*/  LEA R3, R3, R2, 0x18 ;  /* 0x0000000203037211 */ /* 0x001fe400078ec0ff */
[----:B------:R-:W-:-:S03]  /*12120*/  SHF.L.U32 R2, R0, 0x1f, RZ ;  /* 0x0000001f00027819 */ /* 0x000fc600000006ff */
[----:B------:R-:W-:-:S04]  /*12130*/  VIADD R3, R3, 0x70 ;  /* 0x0000007003037836 */ /* 0x000fc80000000000 */
[----:B------:R-:W-:-:S04]  /*12140*/  IMAD R5, R6, 0x8, R3 ;  /* 0x0000000806057824 */ /* 0x000fc800078e0203 */
[----:B------:R-:W0:Y:S02]  /*12150*/  SYNCS.PHASECHK.TRANS64.TRYWAIT P0, [R5+URZ], R2 ;  /* 0x00000002050075a7 */ /* 0x000e24000800017f */
[----:B0-----:R-:W-:Y:S05]  /*12160*/  @!P0 BRA `(.L_x_573) ;  /* 0x0000000800608947 */ /* 0x001fea0003800000 */
.L_x_594:
[----:B------:R-:W-:-:S05]  /*12170*/  VIADD R6, R6, 0x1 ;  /* 0x0000000106067836 */ /* 0x000fca0000000000 */
[----:B------:R-:W-:-:S04]  /*12180*/  ISETP.NE.AND P0, PT, R6, 0xe, PT ;  /* 0x0000000e0600780c */ /* 0x000fc80003f05270 */
[----:B0-----:R-:W-:Y:S02]  /*12190*/  SEL R5, RZ, 0x1, P0 ;  /* 0x00000001ff057807 */ /* 0x001fe40000000000 */
[----:B------:R-:W-:Y:S02]  /*121a0*/  SEL R6, R6, RZ, P0 ;  /* 0x000000ff06067207 */ /* 0x000fe40000000000 */
[----:B------:R-:W-:-:S03]  /*121b0*/  LOP3.LUT R5, R0, R5, RZ, 0x3c, !PT ;  /* 0x0000000500057212 */ /* 0x000fc600078e3cff */
[----:B------:R-:W-:Y:S01]  /*121c0*/  IMAD R7, R6, 0x8, R3 ;  /* 0x0000000806077824 */ /* 0x000fe200078e0203 */
[----:B------:R-:W-:-:S04]  /*121d0*/  SHF.L.U32 R0, R5, 0x1f, RZ ;  /* 0x0000001f05007819 */ /* 0x000fc800000006ff */
[----:B------:R-:W0:Y:S02]  /*121e0*/  SYNCS.PHASECHK.TRANS64.TRYWAIT P0, [R7+URZ], R0 ;  /* 0x00000000070075a7 */ /* 0x000e24000800017f */
[----:B0-----:R-:W-:Y:S05]  /*121f0*/  @!P0 BRA `(.L_x_574) ;  /* 0x0000000800508947 */ /* 0x001fea0003800000 */
.L_x_595:
[----:B0-----:R-:W-:-:S05]  /*12200*/  VIADD R0, R6, 0x1 ;  /* 0x0000000106007836 */ /* 0x001fca0000000000 */
[----:B------:R-:W-:-:S04]  /*12210*/  ISETP.NE.AND P0, PT, R0, 0xe, PT ;  /* 0x0000000e0000780c */ /* 0x000fc80003f05270 */
[----:B------:R-:W-:Y:S02]  /*12220*/  SEL R2, RZ, 0x1, P0 ;  /* 0x00000001ff027807 */ /* 0x000fe40000000000 */
[----:B------:R-:W-:Y:S02]  /*12230*/  SEL R4, R0, RZ, P0 ;  /* 0x000000ff00047207 */ /* 0x000fe40000000000 */
[----:B------:R-:W-:-:S03]  /*12240*/  LOP3.LUT R5, R5, R2, RZ, 0x3c, !PT ;  /* 0x0000000205057212 */ /* 0x000fc600078e3cff */
[----:B------:R-:W-:Y:S01]  /*12250*/  IMAD R7, R4, 0x8, R3 ;  /* 0x0000000804077824 */ /* 0x000fe200078e0203 */
[----:B------:R-:W-:-:S04]  /*12260*/  SHF.L.U32 R0, R5, 0x1f, RZ ;  /* 0x0000001f05007819 */ /* 0x000fc800000006ff */
[----:B------:R-:W0:Y:S02]  /*12270*/  SYNCS.PHASECHK.TRANS64.TRYWAIT P0, [R7+URZ], R0 ;  /* 0x00000000070075a7 */ /* 0x000e24000800017f */
[----:B0-----:R-:W-:Y:S05]  /*12280*/  @!P0 BRA `(.L_x_575) ;  /* 0x0000000800408947 */ /* 0x001fea0003800000 */
.L_x_596:
        /* <DEDUP_REMOVED lines=9> */
.L_x_597:
        /* <DEDUP_REMOVED lines=9> */
.L_x_598:
        /* <DEDUP_REMOVED lines=9> */
.L_x_599:
        /* <DEDUP_REMOVED lines=9> */
.L_x_600:
        /* <DEDUP_REMOVED lines=9> */
.L_x_601:
        /* <DEDUP_REMOVED lines=9> */
.L_x_602:
        /* <DEDUP_REMOVED lines=9> */
.L_x_603:
        /* <DEDUP_REMOVED lines=9> */
.L_x_604:
        /* <DEDUP_REMOVED lines=9> */
.L_x_605:
        /* <DEDUP_REMOVED lines=9> */
.L_x_606:
[----:B0-----:R-:W-:-:S05]  /*12830*/  VIADD R0, R4, 0x1 ;  /* 0x0000000104007836 */ /* 0x001fca0000000000 */
[----:B------:R-:W-:-:S04]  /*12840*/  ISETP.NE.AND P0, PT, R0, 0xe, PT ;  /* 0x0000000e0000780c */ /* 0x000fc80003f05270 */
[----:B------:R-:W-:Y:S02]  /*12850*/  SEL R2, RZ, 0x1, P0 ;  /* 0x00000001ff027807 */ /* 0x000fe40000000000 */
[----:B------:R-:W-:Y:S02]  /*12860*/  SEL R0, R0, RZ, P0 ;  /* 0x000000ff00007207 */ /* 0x000fe40000000000 */
[----:B------:R-:W-:-:S03]  /*12870*/  LOP3.LUT R2, R5, R2, RZ, 0x3c, !PT ;  /* 0x0000000205027212 */ /* 0x000fc600078e3cff */
[----:B------:R-:W-:Y:S01]  /*12880*/  IMAD R3, R0, 0x8, R3 ;  /* 0x0000000800037824 */ /* 0x000fe200078e0203 */
[----:B------:R-:W-:-:S07]  /*12890*/  SHF.L.U32 R0, R2, 0x1f, RZ ;  /* 0x0000001f02007819 */ /* 0x000fce00000006ff */
.L_x_586:
[----:B0-----:R0:W1:Y:S02]  /*128a0*/  SYNCS.PHASECHK.TRANS64.TRYWAIT P0, [R3+URZ], R0 ;  /* 0x00000000030075a7 */ /* 0x001064000800017f */
[----:B-1----:R-:W-:Y:S05]  /*128b0*/  @!P0 NANOSLEEP.SYNCS 0x989680 ;  /* 0x009896800000895d */ /* 0x002fea0003900000 */
[----:B------:R-:W1:Y:S02]  /*128c0*/  @!P0 SYNCS.PHASECHK.TRANS64 P0, [R3+URZ], R0 ;  /* 0x00000000030085a7 */ /* 0x000e64000800007f */
[----:B-1----:R-:W-:Y:S05]  /*128d0*/  @!P0 BRA `(.L_x_586) ;  /* 0xfffffffc00f08947 */ /* 0x002fea000383ffff */
.L_x_571:
[----:B------:R-:W-:Y:S05]  /*128e0*/  BSYNC B0 ;  /* 0x0000000000007941 */ /* 0x000fea0003800000 */
.L_x_570:
[----:B------:R-:W-:Y:S05]  /*128f0*/  EXIT ;  /* 0x000000000000794d */ /* 0x000fea0003800000 */
.L_x_22:
[----:B--2---:R2:W3:Y:S02]  /*12900*/  SYNCS.PHASECHK.TRANS64.TRYWAIT P1, [R3+URZ], R2 ;  /* 0x00000002030075a7 */ /* 0x0044e4000802017f */
[----:B---3--:R-:W-:Y:S05]  /*12910*/  @!P1 NANOSLEEP.SYNCS 0x989680 ;  /* 0x009896800000995d */ /* 0x008fea0003900000 */
[----:B------:R-:W3:Y:S02]  /*12920*/  @!P1 SYNCS.PHASECHK.TRANS64 P1, [R3+URZ], R2 ;  /* 0x00000002030095a7 */ /* 0x000ee4000802007f */
[----:B---3--:R-:W-:Y:S05]  /*12930*/  @!P1 BRA `(.L_x_22) ;  /* 0xfffffffc00f09947 */ /* 0x008fea000383ffff */
[----:B------:R-:W-:Y:S05]  /*12940*/  BRA `(.L_x_21) ;  /* 0xfffffeec00b07947 */ /* 0x000fea000383ffff */
.L_x_27:
[----:B-1----:R1:W2:Y:S02]  /*12950*/  SYNCS.PHASECHK.TRANS64.TRYWAIT P1, [R5+URZ], R6 ;  /* 0x00000006050075a7 */ /* 0x0022a4000802017f */
[----:B--2---:R-:W-:Y:S05]  /*12960*/  @!P1 NANOSLEEP.SYNCS 0x989680 ;  /* 0x009896800000995d */ /* 0x004fea0003900000 */
[----:B------:R-:W2:Y:S02]  /*12970*/  @!P1 SYNCS.PHASECHK.TRANS64 P1, [R5+URZ], R6 ;  /* 0x00000006050095a7 */ /* 0x000ea4000802007f */
[----:B--2---:R-:W-:Y:S05]  /*12980*/  @!P1 BRA `(.L_x_27) ;  /* 0xfffffffc00f09947 */ /* 0x004fea000383ffff */
[----:B------:R-:W-:Y:S05]  /*12990*/  BRA `(.L_x_26) ;  /* 0xfffffef400547947 */ /* 0x000fea000383ffff */
.L_x_558:
[----:B------:R-:W-:Y:S01]  /*129a0*/  BSSY B1, `(.L_x_587) ;  /* 0x0000006000017945 */ /* 0x000fe20003800000 */
[----:B------:R-:W-:-:S07]  /*129b0*/  IMAD.MOV.U32 R15, RZ, RZ, -0x1 ;  /* 0xffffffffff0f7424 */ /* 0x000fce00078e00ff */
[----:B------:R-:W-:Y:S05]  /*129c0*/  WARPSYNC.COLLECTIVE R15, `(.L_x_588) ;  /* 0x000000000f0c7348 */ /* 0x000fea0003c00000 */
[----:B------:R-:W-:Y:S02]  /*129d0*/  ELECT P6, UR62, PT ;  /* 0x00000000003e782f */ /* 0x000fe400038c0000 */
[----:B------:R-:W-:Y:S01]  /*129e0*/  MOV R14, UR62 ;  /* 0x0000003e000e7c02 */ /* 0x000fe20008000f00 */
[----:B------:R-:W-:Y:S10]  /*129f0*/  ENDCOLLECTIVE ;  /* 0x000000000000791b */ /* 0x000ff40003800000 */
.L_x_588:
[----:B------:R-:W-:Y:S05]  /*12a00*/  BSYNC B1 ;  /* 0x0000000000017941 */ /* 0x000fea0003800000 */
.L_x_587:
[----:B------:R-:W-:Y:S05]  /*12a10*/  BRA `(.L_x_589) ;  /* 0xffffffe800987947 */ /* 0x000fea000383ffff */
.L_x_561:
[----:B0-----:R0:W1:Y:S02]  /*12a20*/  SYNCS.PHASECHK.TRANS64.TRYWAIT P0, [R12+URZ+0x70], R9 ;  /* 0x000070090c0075a7 */ /* 0x001064000800017f */
[----:B-1----:R-:W-:Y:S05]  /*12a30*/  @!P0 NANOSLEEP.SYNCS 0x989680 ;  /* 0x009896800000895d */ /* 0x002fea0003900000 */
[----:B------:R-:W1:Y:S02]  /*12a40*/  @!P0 SYNCS.PHASECHK.TRANS64 P0, [R12+URZ+0x70], R9 ;  /* 0x000070090c0085a7 */ /* 0x000e64000800007f */
[----:B-1----:R-:W-:Y:S05]  /*12a50*/  @!P0 BRA `(.L_x_561) ;  /* 0xfffffffc00f08947 */ /* 0x002fea000383ffff */
[----:B------:R-:W-:Y:S05]  /*12a60*/  BRA `(.L_x_590) ;  /* 0xffffffe800d87947 */ /* 0x000fea000383ffff */
.L_x_569:
[----:B------:R-:W-:Y:S01]  /*12a70*/  BSSY B0, `(.L_x_591) ;  /* 0x0000006000007945 */ /* 0x000fe20003800000 */
[----:B------:R-:W-:-:S07]  /*12a80*/  IMAD.MOV.U32 R15, RZ, RZ, -0x1 ;  /* 0xffffffffff0f7424 */ /* 0x000fce00078e00ff */
[----:B------:R-:W-:Y:S05]  /*12a90*/  WARPSYNC.COLLECTIVE R15, `(.L_x_592) ;  /* 0x000000000f0c7348 */ /* 0x000fea0003c00000 */
[----:B------:R-:W-:Y:S02]  /*12aa0*/  ELECT P6, UR62, PT ;  /* 0x00000000003e782f */ /* 0x000fe400038c0000 */
[----:B------:R-:W-:Y:S01]  /*12ab0*/  MOV R14, UR62 ;  /* 0x0000003e000e7c02 */ /* 0x000fe20008000f00 */
[----:B------:R-:W-:Y:S10]  /*12ac0*/  ENDCOLLECTIVE ;  /* 0x000000000000791b */ /* 0x000ff40003800000 */
.L_x_592:
[----:B------:R-:W-:Y:S05]  /*12ad0*/  BSYNC B0 ;  /* 0x0000000000007941 */ /* 0x000fea0003800000 */
.L_x_591:
[----:B------:R-:W-:Y:S05]  /*12ae0*/  BRA `(.L_x_593) ;  /* 0xfffffff400647947 */ /* 0x000fea000383ffff */
.L_x_573:
[----:B0-----:R0:W1:Y:S02]  /*12af0*/  SYNCS.PHASECHK.TRANS64.TRYWAIT P0, [R5+URZ], R2 ;  /* 0x00000002050075a7 */ /* 0x001064000800017f */
[----:B-1----:R-:W-:Y:S05]  /*12b00*/  @!P0 NANOSLEEP.SYNCS 0x989680 ;  /* 0x009896800000895d */ /* 0x002fea0003900000 */
[----:B------:R-:W1:Y:S02]  /*12b10*/  @!P0 SYNCS.PHASECHK.TRANS64 P0, [R5+URZ], R2 ;  /* 0x00000002050085a7 */ /* 0x000e64000800007f */
[----:B-1----:R-:W-:Y:S05]  /*12b20*/  @!P0 BRA `(.L_x_573) ;  /* 0xfffffffc00f08947 */ /* 0x002fea000383ffff */
[----:B------:R-:W-:Y:S05]  /*12b30*/  BRA `(.L_x_594) ;  /* 0xfffffff4008c7947 */ /* 0x000fea000383ffff */
.L_x_574:
[----:B0-----:R0:W1:Y:S02]  /*12b40*/  SYNCS.PHASECHK.TRANS64.TRYWAIT P0, [R7+URZ], R0 ;  /* 0x00000000070075a7 */ /* 0x001064000800017f */
[----:B-1----:R-:W-:Y:S05]  /*12b50*/  @!P0 NANOSLEEP.SYNCS 0x989680 ;  /* 0x009896800000895d */ /* 0x002fea0003900000 */
[----:B------:R-:W1:Y:S02]  /*12b60*/  @!P0 SYNCS.PHASECHK.TRANS64 P0, [R7+URZ], R0 ;  /* 0x00000000070085a7 */ /* 0x000e64000800007f */
[----:B-1----:R-:W-:Y:S05]  /*12b70*/  @!P0 BRA `(.L_x_574) ;  /* 0xfffffffc00f08947 */ /* 0x002fea000383ffff */
[----:B------:R-:W-:Y:S05]  /*12b80*/  BRA `(.L_x_595) ;  /* 0xfffffff4009c7947 */ /* 0x000fea000383ffff */
.L_x_575:
[----:B0-----:R0:W1:Y:S02]  /*12b90*/  SYNCS.PHASECHK.TRANS64.TRYWAIT P0, [R7+URZ], R0 ;  /* 0x00000000070075a7 */ /* 0x001064000800017f */
[----:B-1----:R-:W-:Y:S05]  /*12ba0*/  @!P0 NANOSLEEP.SYNCS 0x989680 ;  /* 0x009896800000895d */ /* 0x002fea0003900000 */
[----:B------:R-:W1:Y:S02]  /*12bb0*/  @!P0 SYNCS.PHASECHK.TRANS64 P0, [R7+URZ], R0 ;  /* 0x00000000070085a7 */ /* 0x000e64000800007f */
[----:B-1----:R-:W-:Y:S05]  /*12bc0*/  @!P0 BRA `(.L_x_575) ;  /* 0xfffffffc00f08947 */ /* 0x002fea000383ffff */
[----:B------:R-:W-:Y:S05]  /*12bd0*/  BRA `(.L_x_596) ;  /* 0xfffffff400ac7947 */ /* 0x000fea000383ffff */
.L_x_576:
[----:B0-----:R0:W1:Y:S02]  /*12be0*/  SYNCS.PHASECHK.TRANS64.TRYWAIT P0, [R7+URZ], R0 ;  /* 0x00000000070075a7 */ /* 0x001064000800017f */
[----:B-1----:R-:W-:Y:S05]  /*12bf0*/  @!P0 NANOSLEEP.SYNCS 0x989680 ;  /* 0x009896800000895d */ /* 0x002fea0003900000 */
[----:B------:R-:W1:Y:S02]  /*12c00*/  @!P0 SYNCS.PHASECHK.TRANS64 P0, [R7+URZ], R0 ;  /* 0x00000000070085a7 */ /* 0x000e64000800007f */
[----:B-1----:R-:W-:Y:S05]  /*12c10*/  @!P0 BRA `(.L_x_576) ;  /* 0xfffffffc00f08947 */ /* 0x002fea000383ffff */
[----:B------:R-:W-:Y:S05]  /*12c20*/  BRA `(.L_x_597) ;  /* 0xfffffff400bc7947 */ /* 0x000fea000383ffff */
.L_x_577:
[----:B0-----:R0:W1:Y:S02]  /*12c30*/  SYNCS.PHASECHK.TRANS64.TRYWAIT P0, [R7+URZ], R0 ;  /* 0x00000000070075a7 */ /* 0x001064000800017f */
[----:B-1----:R-:W-:Y:S05]  /*12c40*/  @!P0 NANOSLEEP.SYNCS 0x989680 ;  /* 0x009896800000895d */ /* 0x002fea0003900000 */
[----:B------:R-:W1:Y:S02]  /*12c50*/  @!P0 SYNCS.PHASECHK.TRANS64 P0, [R7+URZ], R0 ;  /* 0x00000000070085a7 */ /* 0x000e64000800007f */
[----:B-1----:R-:W-:Y:S05]  /*12c60*/  @!P0 BRA `(.L_x_577) ;  /* 0xfffffffc00f08947 */ /* 0x002fea000383ffff */
[----:B------:R-:W-:Y:S05]  /*12c70*/  BRA `(.L_x_598) ;  /* 0xfffffff400cc7947 */ /* 0x000fea000383ffff */
.L_x_578:
[----:B0-----:R0:W1:Y:S02]  /*12c80*/  SYNCS.PHASECHK.TRANS64.TRYWAIT P0, [R7+URZ], R0 ;  /* 0x00000000070075a7 */ /* 0x001064000800017f */
[----:B-1----:R-:W-:Y:S05]  /*12c90*/  @!P0 NANOSLEEP.SYNCS 0x989680 ;  /* 0x009896800000895d */ /* 0x002fea0003900000 */
[----:B------:R-:W1:Y:S02]  /*12ca0*/  @!P0 SYNCS.PHASECHK.TRANS64 P0, [R7+URZ], R0 ;  /* 0x00000000070085a7 */ /* 0x000e64000800007f */
[----:B-1----:R-:W-:Y:S05]  /*12cb0*/  @!P0 BRA `(.L_x_578) ;  /* 0xfffffffc00f08947 */ /* 0x002fea000383ffff */
[----:B------:R-:W-:Y:S05]  /*12cc0*/  BRA `(.L_x_599) ;  /* 0xfffffff400dc7947 */ /* 0x000fea000383ffff */
.L_x_579:
[----:B0-----:R0:W1:Y:S02]  /*12cd0*/  SYNCS.PHASECHK.TRANS64.TRYWAIT P0, [R7+URZ], R0 ;  /* 0x00000000070075a7 */ /* 0x001064000800017f */
[----:B-1----:R-:W-:Y:S05]  /*12ce0*/  @!P0 NANOSLEEP.SYNCS 0x989680 ;  /* 0x009896800000895d */ /* 0x002fea0003900000 */
[----:B------:R-:W1:Y:S02]  /*12cf0*/  @!P0 SYNCS.PHASECHK.TRANS64 P0, [R7+URZ], R0 ;  /* 0x00000000070085a7 */ /* 0x000e64000800007f */
[----:B-1----:R-:W-:Y:S05]  /*12d00*/  @!P0 BRA `(.L_x_579) ;  /* 0xfffffffc00f08947 */ /* 0x002fea000383ffff */
[----:B------:R-:W-:Y:S05]  /*12d10*/  BRA `(.L_x_600) ;  /* 0xfffffff400ec7947 */ /* 0x000fea000383ffff */
.L_x_580:
[----:B0-----:R0:W1:Y:S02]  /*12d20*/  SYNCS.PHASECHK.TRANS64.TRYWAIT P0, [R7+URZ], R0 ;  /* 0x00000000070075a7 */ /* 0x001064000800017f */
[----:B-1----:R-:W-:Y:S05]  /*12d30*/  @!P0 NANOSLEEP.SYNCS 0x989680 ;  /* 0x009896800000895d */ /* 0x002fea0003900000 */
[----:B------:R-:W1:Y:S02]  /*12d40*/  @!P0 SYNCS.PHASECHK.TRANS64 P0, [R7+URZ], R0 ;  /* 0x00000000070085a7 */ /* 0x000e64000800007f */
[----:B-1----:R-:W-:Y:S05]  /*12d50*/  @!P0 BRA `(.L_x_580) ;  /* 0xfffffffc00f08947 */ /* 0x002fea000383ffff */
[----:B------:R-:W-:Y:S05]  /*12d60*/  BRA `(.L_x_601) ;  /* 0xfffffff400fc7947 */ /* 0x000fea000383ffff */
.L_x_581:
[----:B0-----:R0:W1:Y:S02]  /*12d70*/  SYNCS.PHASECHK.TRANS64.TRYWAIT P0, [R7+URZ], R0 ;  /* 0x00000000070075a7 */ /* 0x001064000800017f */
[----:B-1----:R-:W-:Y:S05]  /*12d80*/  @!P0 NANOSLEEP.SYNCS 0x989680 ;  /* 0x009896800000895d */ /* 0x002fea0003900000 */
[----:B------:R-:W1:Y:S02]  /*12d90*/  @!P0 SYNCS.PHASECHK.TRANS64 P0, [R7+URZ], R0 ;  /* 0x00000000070085a7 */ /* 0x000e64000800007f */
[----:B-1----:R-:W-:Y:S05]  /*12da0*/  @!P0 BRA `(.L_x_581) ;  /* 0xfffffffc00f08947 */ /* 0x002fea000383ffff */
[----:B------:R-:W-:Y:S05]  /*12db0*/  BRA `(.L_x_602) ;  /* 0xfffffff8000c7947 */ /* 0x000fea000383ffff */
.L_x_582:
[----:B0-----:R0:W1:Y:S02]  /*12dc0*/  SYNCS.PHASECHK.TRANS64.TRYWAIT P0, [R7+URZ], R0 ;  /* 0x00000000070075a7 */ /* 0x001064000800017f */
[----:B-1----:R-:W-:Y:S05]  /*12dd0*/  @!P0 NANOSLEEP.SYNCS 0x989680 ;  /* 0x009896800000895d */ /* 0x002fea0003900000 */
[----:B------:R-:W1:Y:S02]  /*12de0*/  @!P0 SYNCS.PHASECHK.TRANS64 P0, [R7+URZ], R0 ;  /* 0x00000000070085a7 */ /* 0x000e64000800007f */
[----:B-1----:R-:W-:Y:S05]  /*12df0*/  @!P0 BRA `(.L_x_582) ;  /* 0xfffffffc00f08947 */ /* 0x002fea000383ffff */
[----:B------:R-:W-:Y:S05]  /*12e00*/  BRA `(.L_x_603) ;  /* 0xfffffff8001c7947 */ /* 0x000fea000383ffff */
.L_x_583:
[----:B0-----:R0:W1:Y:S02]  /*12e10*/  SYNCS.PHASECHK.TRANS64.TRYWAIT P0, [R7+URZ], R0 ;  /* 0x00000000070075a7 */ /* 0x001064000800017f */
[----:B-1----:R-:W-:Y:S05]  /*12e20*/  @!P0 NANOSLEEP.SYNCS 0x989680 ;  /* 0x009896800000895d */ /* 0x002fea0003900000 */
[----:B------:R-:W1:Y:S02]  /*12e30*/  @!P0 SYNCS.PHASECHK.TRANS64 P0, [R7+URZ], R0 ;  /* 0x00000000070085a7 */ /* 0x000e64000800007f */
[----:B-1----:R-:W-:Y:S05]  /*12e40*/  @!P0 BRA `(.L_x_583) ;  /* 0xfffffffc00f08947 */ /* 0x002fea000383ffff */
[----:B------:R-:W-:Y:S05]  /*12e50*/  BRA `(.L_x_604) ;  /* 0xfffffff8002c7947 */ /* 0x000fea000383ffff */
.L_x_584:
[----:B0-----:R0:W1:Y:S02]  /*12e60*/  SYNCS.PHASECHK.TRANS64.TRYWAIT P0, [R7+URZ], R0 ;  /* 0x00000000070075a7 */ /* 0x001064000800017f */
[----:B-1----:R-:W-:Y:S05]  /*12e70*/  @!P0 NANOSLEEP.SYNCS 0x989680 ;  /* 0x009896800000895d */ /* 0x002fea0003900000 */
[----:B------:R-:W1:Y:S02]  /*12e80*/  @!P0 SYNCS.PHASECHK.TRANS64 P0, [R7+URZ], R0 ;  /* 0x00000000070085a7 */ /* 0x000e64000800007f */
[----:B-1----:R-:W-:Y:S05]  /*12e90*/  @!P0 BRA `(.L_x_584) ;  /* 0xfffffffc00f08947 */ /* 0x002fea000383ffff */
[----:B------:R-:W-:Y:S05]  /*12ea0*/  BRA `(.L_x_605) ;  /* 0xfffffff8003c7947 */ /* 0x000fea000383ffff */
.L_x_585:
[----:B0-----:R0:W1:Y:S02]  /*12eb0*/  SYNCS.PHASECHK.TRANS64.TRYWAIT P0, [R7+URZ], R0 ;  /* 0x00000000070075a7 */ /* 0x001064000800017f */
[----:B-1----:R-:W-:Y:S05]  /*12ec0*/  @!P0 NANOSLEEP.SYNCS 0x989680 ;  /* 0x009896800000895d */ /* 0x002fea0003900000 */
[----:B------:R-:W1:Y:S02]  /*12ed0*/  @!P0 SYNCS.PHASECHK.TRANS64 P0, [R7+URZ], R0 ;  /* 0x00000000070085a7 */ /* 0x000e64000800007f */
[----:B-1----:R-:W-:Y:S05]  /*12ee0*/  @!P0 BRA `(.L_x_585) ;  /* 0xfffffffc00f08947 */ /* 0x002fea000383ffff */
[----:B------:R-:W-:Y:S05]  /*12ef0*/  BRA `(.L_x_606) ;  /* 0xfffffff8004c7947 */ /* 0x000fea000383ffff */
.L_x_607:
[----:B------:R-:W-:-:S00]  /*12f00*/  BRA `(.L_x_607) ;  /* 0xfffffffc00fc7947 */ /* 0x000fc0000383ffff */
[----:B------:R-:W-:-:S00]  /*12f10*/  NOP ;  /* 0x0000000000007918 */ /* 0x000fc00000000000 */
        /* <DEDUP_REMOVED lines=14> */
.L_x_608:


//--------------------- .nv.global.init           --------------------------
	.section	.nv.global.init,"aw",@progbits
.nv.global.init:
	.type		$str$22,@object
	.size		$str$22,($str$23 - $str$22)
$str$22:
        /*0000*/ 	.byte	0x6b, 0x5f, 0x74, 0x69, 0x6c, 0x65, 0x5f, 0x63, 0x6f, 0x75, 0x6e, 0x74, 0x20, 0x3e, 0x3d, 0x20
        /*0010*/ 	.byte	0x31, 0x00
	.type		$str$23,@object
	.size		$str$23,(__unnamed_1 - $str$23)
$str$23:
        /*0012*/ 	.byte	0x2f, 0x74, 0x6d, 0x70, 0x2f, 0x63, 0x75, 0x74, 0x6c, 0x61, 0x73, 0x73, 0x5f, 0x73, 0x77, 0x65
        /*0022*/ 	.byte	0x65, 0x70, 0x5f, 0x73, 0x72, 0x63, 0x2f, 0x69, 0x6e, 0x63, 0x6c, 0x75, 0x64, 0x65, 0x2f, 0x63
        /*0032*/ 	.byte	0x75, 0x74, 0x6c, 0x61, 0x73, 0x73, 0x2f, 0x67, 0x65, 0x6d, 0x6d, 0x2f, 0x63, 0x6f, 0x6c, 0x6c
        /*0042*/ 	.byte	0x65, 0x63, 0x74, 0x69, 0x76, 0x65, 0x2f, 0x73, 0x6d, 0x39, 0x30, 0x5f, 0x6d, 0x6d, 0x61, 0x5f
        /*0052*/ 	.byte	0x74, 0x6d, 0x61, 0x5f, 0x67, 0x6d, 0x6d, 0x61, 0x5f, 0x73, 0x73, 0x5f, 0x77, 0x61, 0x72, 0x70
        /*0062*/ 	.byte	0x73, 0x70, 0x65, 0x63, 0x69, 0x61, 0x6c, 0x69, 0x7a, 0x65, 0x64, 0x2e, 0x68, 0x70, 0x70, 0x00
	.type		__unnamed_1,@object
	.size		__unnamed_1,(.L_0 - __unnamed_1)
__unnamed_1:
        /* <DEDUP_REMOVED lines=173> */
        /*0b42*/ 	.byte	0x65, 0x3a, 0x3a, 0x69, 0x64, 0x65, 0x6e, 0x74, 0x69, 0x74, 0x79, 0x5d, 0x00
.L_0:


//--------------------- .nv.shared._ZN7cutlass13device_kernelINS_4gemm6kernel13GemmUniversalIN4cute5tupleIJiiiiEEENS1_10collective13CollectiveMmaINS1_34MainloopSm90TmaGmmaWarpSpecializedILi14ENS5_IJNS4_1CILi1EEENSA_ILi8EEESB_EEENS1_35KernelTmaWarpSpecializedCooperativeEEENS5_IJNSA_ILi256EEESG_NSA_ILi32EEEEEEaNS5_IJlSB_lEEEaSJ_NS4_8TiledMMAINS4_8MMA_AtomIJNS4_4SM904GMMA27MMA_64x256x32_S32S8S8_SS_TNEEEENS4_6LayoutINS5_IJNSA_ILi2EEESB_SB_EEENS5_IJSB_NSA_ILi0EEEST_EEEEENS5_IJNS4_10UnderscoreESW_SW_EEEEENS4_23SM90_TMA_LOAD_MULTICASTENS4_14ComposedLayoutINS4_7SwizzleILi1ELi4ELi3EEENS4_18smem_ptr_flag_bitsILi8EEENSQ_INS5_IJSC_SH_EEENS5_IJSH_SB_EEEEEEEvNS4_8identityENS4_13SM90_TMA_LOADES18_vS19_EENS_8epilogue10collective6detail29Sm90TmaWarpSpecializedAdapterINS1D_15DefaultEpilogueIaSJ_SJ_NS1C_6thread17LinearCombinationIaLi1EiiLNS1H_9ScaleType4KindE0ELNS_15FloatRoundStyleE2EaEENS1_15EpilogueDefaultEEEEEvvEEEEvNT_6ParamsE --------------------------
	.section	.nv.shared._ZN7cutlass13device_kernelINS_4gemm6kernel13GemmUniversalIN4cute5tupleIJiiiiEEENS1_10collective13CollectiveMmaINS1_34MainloopSm90TmaGmmaWarpSpecializedILi14ENS5_IJNS4_1CILi1EEENSA_ILi8EEESB_EEENS1_35KernelTmaWarpSpecializedCooperativeEEENS5_IJNSA_ILi256EEESG_NSA_ILi32EEEEEEaNS5_IJlSB_lEEEaSJ_NS4_8TiledMMAINS4_8MMA_AtomIJNS4_4SM904GMMA27MMA_64x256x32_S32S8S8_SS_TNEEEENS4_6LayoutINS5_IJNSA_ILi2EEESB_SB_EEENS5_IJSB_NSA_ILi0EEEST_EEEEENS5_IJNS4_10UnderscoreESW_SW_EEEEENS4_23SM90_TMA_LOAD_MULTICASTENS4_14ComposedLayoutINS4_7SwizzleILi1ELi4ELi3EEENS4_18smem_ptr_flag_bitsILi8EEENSQ_INS5_IJSC_SH_EEENS5_IJSH_SB_EEEEEEEvNS4_8identityENS4_13SM90_TMA_LOADES18_vS19_EENS_8epilogue10collective6detail29Sm90TmaWarpSpecializedAdapterINS1D_15DefaultEpilogueIaSJ_SJ_NS1C_6thread17LinearCombinationIaLi1EiiLNS1H_9ScaleType4KindE0ELNS_15FloatRoundStyleE2EaEENS1_15EpilogueDefaultEEEEEvvEEEEvNT_6ParamsE,"aw",@nobits
	.sectionflags	@""
	.align	16
	.zero		1024


//--------------------- .nv.shared.reserved.0     --------------------------
	.section	.nv.shared.reserved.0,"aw",@nobits
	.weak		__nv_reservedSMEM_offset_0_alias
	.size		__nv_reservedSMEM_offset_0_alias, 0, 0
	.other		__nv_reservedSMEM_offset_0_alias,@"STO_CUDA_RESERVED_SHARED STV_DEFAULT"
__nv_reservedSMEM_offset_0_alias:
	.zero		0


//--------------------- .nv.global                --------------------------
	.section	.nv.global,"aw",@nobits
.nv.global:
	.type		_ZN40_INTERNAL_12fa2489_4_k_cu_77679ec8_164314cute1_E,@object
	.size		_ZN40_INTERNAL_12fa2489_4_k_cu_77679ec8_164314cute1_E,(_ZN40_INTERNAL_12fa2489_4_k_cu_77679ec8_164314cuda3std3__45__cpo6cbeginE - _ZN40_INTERNAL_12fa2489_4_k_cu_77679ec8_164314cute1_E)
_ZN40_INTERNAL_12fa2489_4_k_cu_77679ec8_164314cute1_E:
	.zero		1
	.type		_ZN40_INTERNAL_12fa2489_4_k_cu_77679ec8_164314cuda3std3__45__cpo6cbeginE,@object
	.size		_ZN40_INTERNAL_12fa2489_4_k_cu_77679ec8_164314cuda3std3__45__cpo6cbeginE,(_ZN40_INTERNAL_12fa2489_4_k_cu_77679ec8_164314cuda3std3__48in_placeE - _ZN40_INTERNAL_12fa2489_4_k_cu_77679ec8_164314cuda3std3__45__cpo6cbeginE)
_ZN40_INTERNAL_12fa2489_4_k_cu_77679ec8_164314cuda3std3__45__cpo6cbeginE:
	.zero		1
	.type		_ZN40_INTERNAL_12fa2489_4_k_cu_77679ec8_164314cuda3std3__48in_placeE,@object
	.size		_ZN40_INTERNAL_12fa2489_4_k_cu_77679ec8_164314cuda3std3__48in_placeE,(_ZN40_INTERNAL_12fa2489_4_k_cu_77679ec8_164314cuda3std6ranges3__45__cpo9iter_moveE - _ZN40_INTERNAL_12fa2489_4_k_cu_77679ec8_164314cuda3std3__48in_placeE)
_ZN40_INTERNAL_12fa2489_4_k_cu_77679ec8_164314cuda3std3__48in_placeE:
	.zero		1
	.type		_ZN40_INTERNAL_12fa2489_4_k_cu_77679ec8_164314cuda3std6ranges3__45__cpo9iter_moveE,@object
	.size		_ZN40_INTERNAL_12fa2489_4_k_cu_77679ec8_164314cuda3std6ranges3__45__cpo9iter_moveE,(_ZN40_INTERNAL_12fa2489_4_k_cu_77679ec8_164314cuda3std3__45__cpo5beginE - _ZN40_INTERNAL_12fa2489_4_k_cu_77679ec8_164314cuda3std6ranges3__45__cpo9iter_moveE)
_ZN40_INTERNAL_12fa2489_4_k_cu_77679ec8_164314cuda3std6ranges3__45__cpo9iter_moveE:
	.zero		1
	.type		_ZN40_INTERNAL_12fa2489_4_k_cu_77679ec8_164314cuda3std3__45__cpo5beginE,@object
	.size		_ZN40_INTERNAL_12fa2489_4_k_cu_77679ec8_164314cuda3std3__45__cpo5beginE,(_ZN40_INTERNAL_12fa2489_4_k_cu_77679ec8_164314cuda3std3__442_GLOBAL__N__12fa2489_4_k_cu_77679ec8_164316ignoreE - _ZN40_INTERNAL_12fa2489_4_k_cu_77679ec8_164314cuda3std3__45__cpo5beginE)
_ZN40_INTERNAL_12fa2489_4_k_cu_77679ec8_164314cuda3std3__45__cpo5beginE:
	.zero		1
	.type		_ZN40_INTERNAL_12fa2489_4_k_cu_77679ec8_164314cuda3std3__442_GLOBAL__N__12fa2489_4_k_cu_77679ec8_164316ignoreE,@object
	.size		_ZN40_INTERNAL_12fa2489_4_k_cu_77679ec8_164314cuda3std3__442_GLOBAL__N__12fa2489_4_k_cu_77679ec8_164316ignoreE,(_ZN40_INTERNAL_12fa2489_4_k_cu_77679ec8_164314cute7productE - _ZN40_INTERNAL_12fa2489_4_k_cu_77679ec8_164314cuda3std3__442_GLOBAL__N__12fa2489_4_k_cu_77679ec8_164316ignoreE)
_ZN40_INTERNAL_12fa2489_4_k_cu_77679ec8_164314cuda3std3__442_GLOBAL__N__12fa2489_4_k_cu_77679ec8_164316ignoreE:
	.zero		1
	.type		_ZN40_INTERNAL_12fa2489_4_k_cu_77679ec8_164314cute7productE,@object
	.size		_ZN40_INTERNAL_12fa2489_4_k_cu_77679ec8_164314cute7productE,(_ZN40_INTERNAL_12fa2489_4_k_cu_77679ec8_164314cuda3std3__45__cpo3endE - _ZN40_INTERNAL_12fa2489_4_k_cu_77679ec8_164314cute7productE)
_ZN40_INTERNAL_12fa2489_4_k_cu_77679ec8_164314cute7productE:
	.zero		1
	.type		_ZN40_INTERNAL_12fa2489_4_k_cu_77679ec8_164314cuda3std3__45__cpo3endE,@object
	.size		_ZN40_INTERNAL_12fa2489_4_k_cu_77679ec8_164314cuda3std3__45__cpo3endE,(_ZN40_INTERNAL_12fa2489_4_k_cu_77679ec8_164314cuda3std3__419piecewise_constructE - _ZN40_INTERNAL_12fa2489_4_k_cu_77679ec8_164314cuda3std3__45__cpo3endE)
_ZN40_INTERNAL_12fa2489_4_k_cu_77679ec8_164314cuda3std3__45__cpo3endE:
	.zero		1
	.type		_ZN40_INTERNAL_12fa2489_4_k_cu_77679ec8_164314cuda3std3__419piecewise_constructE,@object
	.size		_ZN40_INTERNAL_12fa2489_4_k_cu_77679ec8_164314cuda3std3__419piecewise_constructE,(_ZN40_INTERNAL_12fa2489_4_k_cu_77679ec8_164314cuda3std3__45__cpo4cendE - _ZN40_INTERNAL_12fa2489_4_k_cu_77679ec8_164314cuda3std3__419piecewise_constructE)
_ZN40_INTERNAL_12fa2489_4_k_cu_77679ec8_164314cuda3std3__419piecewise_constructE:
	.zero		1
	.type		_ZN40_INTERNAL_12fa2489_4_k_cu_77679ec8_164314cuda3std3__45__cpo4cendE,@object
	.size		_ZN40_INTERNAL_12fa2489_4_k_cu_77679ec8_164314cuda3std3__45__cpo4cendE,(_ZN40_INTERNAL_12fa2489_4_k_cu_77679ec8_164314cuda3std6ranges3__45__cpo4swapE - _ZN40_INTERNAL_12fa2489_4_k_cu_77679ec8_164314cuda3std3__45__cpo4cendE)
_ZN40_INTERNAL_12fa2489_4_k_cu_77679ec8_164314cuda3std3__45__cpo4cendE:
	.zero		1
	.type		_ZN40_INTERNAL_12fa2489_4_k_cu_77679ec8_164314cuda3std6ranges3__45__cpo4swapE,@object
	.size		_ZN40_INTERNAL_12fa2489_4_k_cu_77679ec8_164314cuda3std6ranges3__45__cpo4swapE,(.L_8 - _ZN40_INTERNAL_12fa2489_4_k_cu_77679ec8_164314cuda3std6ranges3__45__cpo4swapE)
_ZN40_INTERNAL_12fa2489_4_k_cu_77679ec8_164314cuda3std6ranges3__45__cpo4swapE:
	.zero		1
.L_8:


//--------------------- .nv.constant0._ZN7cutlass13device_kernelINS_4gemm6kernel13GemmUniversalIN4cute5tupleIJiiiiEEENS1_10collective13CollectiveMmaINS1_34MainloopSm90TmaGmmaWarpSpecializedILi14ENS5_IJNS4_1CILi1EEENSA_ILi8EEESB_EEENS1_35KernelTmaWarpSpecializedCooperativeEEENS5_IJNSA_ILi256EEESG_NSA_ILi32EEEEEEaNS5_IJlSB_lEEEaSJ_NS4_8TiledMMAINS4_8MMA_AtomIJNS4_4SM904GMMA27MMA_64x256x32_S32S8S8_SS_TNEEEENS4_6LayoutINS5_IJNSA_ILi2EEESB_SB_EEENS5_IJSB_NSA_ILi0EEEST_EEEEENS5_IJNS4_10UnderscoreESW_SW_EEEEENS4_23SM90_TMA_LOAD_MULTICASTENS4_14ComposedLayoutINS4_7SwizzleILi1ELi4ELi3EEENS4_18smem_ptr_flag_bitsILi8EEENSQ_INS5_IJSC_SH_EEENS5_IJSH_SB_EEEEEEEvNS4_8identityENS4_13SM90_TMA_LOADES18_vS19_EENS_8epilogue10collective6detail29Sm90TmaWarpSpecializedAdapterINS1D_15DefaultEpilogueIaSJ_SJ_NS1C_6thread17LinearCombinationIaLi1EiiLNS1H_9ScaleType4KindE0ELNS_15FloatRoundStyleE2EaEENS1_15EpilogueDefaultEEEEEvvEEEEvNT_6ParamsE --------------------------
	.section	.nv.constant0._ZN7cutlass13device_kernelINS_4gemm6kernel13GemmUniversalIN4cute5tupleIJiiiiEEENS1_10collective13CollectiveMmaINS1_34MainloopSm90TmaGmmaWarpSpecializedILi14ENS5_IJNS4_1CILi1EEENSA_ILi8EEESB_EEENS1_35KernelTmaWarpSpecializedCooperativeEEENS5_IJNSA_ILi256EEESG_NSA_ILi32EEEEEEaNS5_IJlSB_lEEEaSJ_NS4_8TiledMMAINS4_8MMA_AtomIJNS4_4SM904GMMA27MMA_64x256x32_S32S8S8_SS_TNEEEENS4_6LayoutINS5_IJNSA_ILi2EEESB_SB_EEENS5_IJSB_NSA_ILi0EEEST_EEEEENS5_IJNS4_10UnderscoreESW_SW_EEEEENS4_23SM90_TMA_LOAD_MULTICASTENS4_14ComposedLayoutINS4_7SwizzleILi1ELi4ELi3EEENS4_18smem_ptr_flag_bitsILi8EEENSQ_INS5_IJSC_SH_EEENS5_IJSH_SB_EEEEEEEvNS4_8identityENS4_13SM90_TMA_LOADES18_vS19_EENS_8epilogue10collective6detail29Sm90TmaWarpSpecializedAdapterINS1D_15DefaultEpilogueIaSJ_SJ_NS1C_6thread17LinearCombinationIaLi1EiiLNS1H_9ScaleType4KindE0ELNS_15FloatRoundStyleE2EaEENS1_15EpilogueDefaultEEEEEvvEEEEvNT_6ParamsE,"a",@progbits
	.sectionflags	@""
	.align	4
.nv.constant0._ZN7cutlass13device_kernelINS_4gemm6kernel13GemmUniversalIN4cute5tupleIJiiiiEEENS1_10collective13CollectiveMmaINS1_34MainloopSm90TmaGmmaWarpSpecializedILi14ENS5_IJNS4_1CILi1EEENSA_ILi8EEESB_EEENS1_35KernelTmaWarpSpecializedCooperativeEEENS5_IJNSA_ILi256EEESG_NSA_ILi32EEEEEEaNS5_IJlSB_lEEEaSJ_NS4_8TiledMMAINS4_8MMA_AtomIJNS4_4SM904GMMA27MMA_64x256x32_S32S8S8_SS_TNEEEENS4_6LayoutINS5_IJNSA_ILi2EEESB_SB_EEENS5_IJSB_NSA_ILi0EEEST_EEEEENS5_IJNS4_10UnderscoreESW_SW_EEEEENS4_23SM90_TMA_LOAD_MULTICASTENS4_14ComposedLayoutINS4_7SwizzleILi1ELi4ELi3EEENS4_18smem_ptr_flag_bitsILi8EEENSQ_INS5_IJSC_SH_EEENS5_IJSH_SB_EEEEEEEvNS4_8identityENS4_13SM90_TMA_LOADES18_vS19_EENS_8epilogue10collective6detail29Sm90TmaWarpSpecializedAdapterINS1D_15DefaultEpilogueIaSJ_SJ_NS1C_6thread17LinearCombinationIaLi1EiiLNS1H_9ScaleType4KindE0ELNS_15FloatRoundStyleE2EaEENS1_15EpilogueDefaultEEEEEvvEEEEvNT_6ParamsE:
	.zero		1664


//--------------------- SYMBOLS --------------------------

	.type		.nv.reservedSmem.offset0,@object
	.size		.nv.reservedSmem.offset0,0x4
	.type		__assertfail,@function
